	.target	sm_90a

	.elftype	@"ET_EXEC"


//--------------------- .note.nv.tkinfo           --------------------------
	.section	.note.nv.tkinfo,"",@"SHT_NOTE"
	.sectionflags	@"SHF_NOTE_NV_TKINFO"
	.tkinfo
        /*0018*/ 	.word	0x00000002
        /*0030*/ 	.string	""
        /*0030*/ 	.string	"ptxas"
        /*0030*/ 	.string	"Cuda compilation tools, release 13.0, V13.0.88"
        /*0030*/ 	.string	"Build cuda_13.0.r13.0/compiler.36424714_0"
        /*0030*/ 	.string	"-arch sm_90a -m 64 "



//--------------------- .note.nv.cuinfo           --------------------------
	.section	.note.nv.cuinfo,"",@"SHT_NOTE"
	.sectionflags	@"SHF_NOTE_NV_CUINFO"
        /*0018*/ 	.short	0x0002
        /*001a*/ 	.short	0x005a
        /*001c*/ 	.short	0x0082
	.zero		2


//--------------------- .nv.info                  --------------------------
	.section	.nv.info,"",@"SHT_CUDA_INFO"
	.align	4


	//----- nvinfo : EIATTR_REGCOUNT
	.align		4
        /*0000*/ 	.byte	0x04, 0x2f
        /*0002*/ 	.short	(.L_12 - .L_11)
	.align		4
.L_11:
        /*0004*/ 	.word	index@(_ZN7cutlass13device_kernelINS_4gemm6kernel13GemmUniversalIN4cute5tupleIJiiiiEEENS1_10collective13CollectiveMmaINS1_37MainloopSm90TmaGmmaWarpSpecializedFP8ILi5ENS5_IJNS4_1CILi2EEENSA_ILi1EEESC_EEENS1_35KernelTmaWarpSpecializedCooperativeEEENS5_IJNSA_ILi256EEENSA_ILi128EEENSA_ILi32EEEEEENS_12float_e4m3_tENS5_IJlSC_lEEESK_SL_NS4_8TiledMMAINS4_8MMA_AtomIJNS4_4SM904GMMA31MMA_64x128x32_F32E4M3E4M3_SS_TNILNSP_7ScaleInE1ELSR_1EEEEEENS4_6LayoutISD_NS5_IJSC_NSA_ILi0EEESV_EEEEENS5_IJNS4_10UnderscoreESY_SY_EEEEENS4_13SM90_TMA_LOADENS4_14ComposedLayoutINS4_7SwizzleILi1ELi4ELi3EEENS4_18smem_ptr_flag_bitsILi8EEENSU_INS5_IJNSA_ILi8EEESI_EEENS5_IJSI_SC_EEEEEEEvNS4_8identityENS4_23SM90_TMA_LOAD_MULTICASTES1B_vS1C_EENS_8epilogue10collective6detail29Sm90TmaWarpSpecializedAdapterINS1G_15DefaultEpilogueISK_SL_SL_NS1F_6thread17LinearCombinationISK_Li1EffLNS1K_9ScaleType4KindE0ELNS_15FloatRoundStyleE2ESK_EENS1_15EpilogueDefaultEEEEEvvEEEEvNT_6ParamsE)
        /*0008*/ 	.word	0x000000a8


	//----- nvinfo : EIATTR_FRAME_SIZE
	.align		4
.L_12:
        /*000c*/ 	.byte	0x04, 0x11
        /*000e*/ 	.short	(.L_14 - .L_13)
	.align		4
.L_13:
        /*0010*/ 	.word	index@(_ZN7cutlass13device_kernelINS_4gemm6kernel13GemmUniversalIN4cute5tupleIJiiiiEEENS1_10collective13CollectiveMmaINS1_37MainloopSm90TmaGmmaWarpSpecializedFP8ILi5ENS5_IJNS4_1CILi2EEENSA_ILi1EEESC_EEENS1_35KernelTmaWarpSpecializedCooperativeEEENS5_IJNSA_ILi256EEENSA_ILi128EEENSA_ILi32EEEEEENS_12float_e4m3_tENS5_IJlSC_lEEESK_SL_NS4_8TiledMMAINS4_8MMA_AtomIJNS4_4SM904GMMA31MMA_64x128x32_F32E4M3E4M3_SS_TNILNSP_7ScaleInE1ELSR_1EEEEEENS4_6LayoutISD_NS5_IJSC_NSA_ILi0EEESV_EEEEENS5_IJNS4_10UnderscoreESY_SY_EEEEENS4_13SM90_TMA_LOADENS4_14ComposedLayoutINS4_7SwizzleILi1ELi4ELi3EEENS4_18smem_ptr_flag_bitsILi8EEENSU_INS5_IJNSA_ILi8EEESI_EEENS5_IJSI_SC_EEEEEEEvNS4_8identityENS4_23SM90_TMA_LOAD_MULTICASTES1B_vS1C_EENS_8epilogue10collective6detail29Sm90TmaWarpSpecializedAdapterINS1G_15DefaultEpilogueISK_SL_SL_NS1F_6thread17LinearCombinationISK_Li1EffLNS1K_9ScaleType4KindE0ELNS_15FloatRoundStyleE2ESK_EENS1_15EpilogueDefaultEEEEEvvEEEEvNT_6ParamsE)
        /*0014*/ 	.word	0x00000108


	//----- nvinfo : EIATTR_MIN_STACK_SIZE
	.align		4
.L_14:
        /*0018*/ 	.byte	0x04, 0x12
        /*001a*/ 	.short	(.L_16 - .L_15)
	.align		4
.L_15:
        /*001c*/ 	.word	index@(_ZN7cutlass13device_kernelINS_4gemm6kernel13GemmUniversalIN4cute5tupleIJiiiiEEENS1_10collective13CollectiveMmaINS1_37MainloopSm90TmaGmmaWarpSpecializedFP8ILi5ENS5_IJNS4_1CILi2EEENSA_ILi1EEESC_EEENS1_35KernelTmaWarpSpecializedCooperativeEEENS5_IJNSA_ILi256EEENSA_ILi128EEENSA_ILi32EEEEEENS_12float_e4m3_tENS5_IJlSC_lEEESK_SL_NS4_8TiledMMAINS4_8MMA_AtomIJNS4_4SM904GMMA31MMA_64x128x32_F32E4M3E4M3_SS_TNILNSP_7ScaleInE1ELSR_1EEEEEENS4_6LayoutISD_NS5_IJSC_NSA_ILi0EEESV_EEEEENS5_IJNS4_10UnderscoreESY_SY_EEEEENS4_13SM90_TMA_LOADENS4_14ComposedLayoutINS4_7SwizzleILi1ELi4ELi3EEENS4_18smem_ptr_flag_bitsILi8EEENSU_INS5_IJNSA_ILi8EEESI_EEENS5_IJSI_SC_EEEEEEEvNS4_8identityENS4_23SM90_TMA_LOAD_MULTICASTES1B_vS1C_EENS_8epilogue10collective6detail29Sm90TmaWarpSpecializedAdapterINS1G_15DefaultEpilogueISK_SL_SL_NS1F_6thread17LinearCombinationISK_Li1EffLNS1K_9ScaleType4KindE0ELNS_15FloatRoundStyleE2ESK_EENS1_15EpilogueDefaultEEEEEvvEEEEvNT_6ParamsE)
        /*0020*/ 	.word	0x00000108
.L_16:


//--------------------- .nv.compat                --------------------------
	.section	.nv.compat,"",@"SHT_CUDA_COMPAT_INFO"
	.align	4
        /*0000*/ 	.byte	0x02, 0x09, 0x01, 0x00, 0x02, 0x02, 0x04, 0x00, 0x02, 0x05, 0x05, 0x00, 0x03, 0x07, 0x01, 0x01
        /*0010*/ 	.byte	0x02, 0x03, 0x01, 0x00, 0x02, 0x06, 0x01, 0x00, 0x04, 0x0b, 0x08, 0x00, 0x00, 0x00, 0x00, 0x00
        /*0020*/ 	.byte	0x00, 0x00, 0x00, 0x00


//--------------------- .nv.info._ZN7cutlass13device_kernelINS_4gemm6kernel13GemmUniversalIN4cute5tupleIJiiiiEEENS1_10collective13CollectiveMmaINS1_37MainloopSm90TmaGmmaWarpSpecializedFP8ILi5ENS5_IJNS4_1CILi2EEENSA_ILi1EEESC_EEENS1_35KernelTmaWarpSpecializedCooperativeEEENS5_IJNSA_ILi256EEENSA_ILi128EEENSA_ILi32EEEEEENS_12float_e4m3_tENS5_IJlSC_lEEESK_SL_NS4_8TiledMMAINS4_8MMA_AtomIJNS4_4SM904GMMA31MMA_64x128x32_F32E4M3E4M3_SS_TNILNSP_7ScaleInE1ELSR_1EEEEEENS4_6LayoutISD_NS5_IJSC_NSA_ILi0EEESV_EEEEENS5_IJNS4_10UnderscoreESY_SY_EEEEENS4_13SM90_TMA_LOADENS4_14ComposedLayoutINS4_7SwizzleILi1ELi4ELi3EEENS4_18smem_ptr_flag_bitsILi8EEENSU_INS5_IJNSA_ILi8EEESI_EEENS5_IJSI_SC_EEEEEEEvNS4_8identityENS4_23SM90_TMA_LOAD_MULTICASTES1B_vS1C_EENS_8epilogue10collective6detail29Sm90TmaWarpSpecializedAdapterINS1G_15DefaultEpilogueISK_SL_SL_NS1F_6thread17LinearCombinationISK_Li1EffLNS1K_9ScaleType4KindE0ELNS_15FloatRoundStyleE2ESK_EENS1_15EpilogueDefaultEEEEEvvEEEEvNT_6ParamsE --------------------------
	.section	.nv.info._ZN7cutlass13device_kernelINS_4gemm6kernel13GemmUniversalIN4cute5tupleIJiiiiEEENS1_10collective13CollectiveMmaINS1_37MainloopSm90TmaGmmaWarpSpecializedFP8ILi5ENS5_IJNS4_1CILi2EEENSA_ILi1EEESC_EEENS1_35KernelTmaWarpSpecializedCooperativeEEENS5_IJNSA_ILi256EEENSA_ILi128EEENSA_ILi32EEEEEENS_12float_e4m3_tENS5_IJlSC_lEEESK_SL_NS4_8TiledMMAINS4_8MMA_AtomIJNS4_4SM904GMMA31MMA_64x128x32_F32E4M3E4M3_SS_TNILNSP_7ScaleInE1ELSR_1EEEEEENS4_6LayoutISD_NS5_IJSC_NSA_ILi0EEESV_EEEEENS5_IJNS4_10UnderscoreESY_SY_EEEEENS4_13SM90_TMA_LOADENS4_14ComposedLayoutINS4_7SwizzleILi1ELi4ELi3EEENS4_18smem_ptr_flag_bitsILi8EEENSU_INS5_IJNSA_ILi8EEESI_EEENS5_IJSI_SC_EEEEEEEvNS4_8identityENS4_23SM90_TMA_LOAD_MULTICASTES1B_vS1C_EENS_8epilogue10collective6detail29Sm90TmaWarpSpecializedAdapterINS1G_15DefaultEpilogueISK_SL_SL_NS1F_6thread17LinearCombinationISK_Li1EffLNS1K_9ScaleType4KindE0ELNS_15FloatRoundStyleE2ESK_EENS1_15EpilogueDefaultEEEEEvvEEEEvNT_6ParamsE,"",@"SHT_CUDA_INFO"
	.sectionflags	@""
	.align	4


	//----- nvinfo : EIATTR_CUDA_API_VERSION
	.align		4
        /*0000*/ 	.byte	0x04, 0x37
        /*0002*/ 	.short	(.L_18 - .L_17)
.L_17:
        /*0004*/ 	.word	0x00000082


	//----- nvinfo : EIATTR_KPARAM_INFO
	.align		4
.L_18:
        /*0008*/ 	.byte	0x04, 0x17
        /*000a*/ 	.short	(.L_20 - .L_19)
.L_19:
        /*000c*/ 	.word	0x00000000
        /*0010*/ 	.short	0x0000
        /*0012*/ 	.short	0x0070
        /*0014*/ 	.byte	0x00, 0xf0, 0x01, 0x10


	//----- nvinfo : EIATTR_SPARSE_MMA_MASK
	.align		4
.L_20:
        /*0018*/ 	.byte	0x03, 0x50
        /*001a*/ 	.short	0x0000


	//----- nvinfo : EIATTR_MAXREG_COUNT
	.align		4
        /*001c*/ 	.byte	0x03, 0x1b
        /*001e*/ 	.short	0x00a8


	//----- nvinfo : EIATTR_NUM_BARRIERS
	.align		4
        /*0020*/ 	.byte	0x02, 0x4c
        /*0022*/ 	.byte	0x01
	.zero		1


	//----- nvinfo : EIATTR_ANNOTATIONS
	.align		4
        /*0024*/ 	.byte	0x04, 0x55
        /*0026*/ 	.short	(.L_22 - .L_21)


	//   ....[0]....
.L_21:
        /*0028*/ 	.word	0x00000001
        /*002c*/ 	.byte	0x30, 0x07, 0x00, 0x00, 0x01, 0x00, 0x00, 0x00, 0x20, 0x08, 0x00, 0x00, 0x01, 0x00, 0x00, 0x00
        /* <DEDUP_REMOVED lines=198> */
        /*0c9c*/ 	.byte	0x40, 0x05, 0x01, 0x00


	//----- nvinfo : EIATTR_MERCURY_ISA_VERSION
	.align		4
.L_22:
        /*0ca0*/ 	.byte	0x03, 0x5f
        /*0ca2*/ 	.short	0x0101


	//----- nvinfo : EIATTR_INT_WARP_WIDE_INSTR_OFFSETS
	.align		4
        /*0ca4*/ 	.byte	0x04, 0x31
        /*0ca6*/ 	.short	(.L_24 - .L_23)


	//   ....[0]....
.L_23:
        /*0ca8*/ 	.word	0x00000570


	//   ....[1]....
        /*0cac*/ 	.word	0x00000590


	//   ....[2]....
        /*0cb0*/ 	.word	0x00000700


	//----- nvinfo : EIATTR_COOP_GROUP_MASK_REGIDS
	.align		4
.L_24:
        /*0cb4*/ 	.byte	0x04, 0x29
        /*0cb6*/ 	.short	(.L_26 - .L_25)


	//   ....[0]....
.L_25:
        /*0cb8*/ 	.word	0xffffffff


	//   ....[1]....
        /*0cbc*/ 	.word	0xffffffff


	//   ....[2]....
        /*0cc0*/ 	.word	0xffffffff


	//   ....[3]....
        /*0cc4*/ 	.word	0xffffffff


	//   ....[4]....
        /*0cc8*/ 	.word	0xffffffff


	//   ....[5]....
        /*0ccc*/ 	.word	0xffffffff


	//----- nvinfo : EIATTR_COOP_GROUP_INSTR_OFFSETS
	.align		4
.L_26:
        /*0cd0*/ 	.byte	0x04, 0x28
        /*0cd2*/ 	.short	(.L_28 - .L_27)


	//   ....[0]....
.L_27:
        /*0cd4*/ 	.word	0x00000070


	//   ....[1]....
        /*0cd8*/ 	.word	0x00000080


	//   ....[2]....
        /*0cdc*/ 	.word	0x000001a0


	//   ....[3]....
        /*0ce0*/ 	.word	0x000003e0


	//   ....[4]....
        /*0ce4*/ 	.word	0x00000860


	//   ....[5]....
        /*0ce8*/ 	.word	0x000015e0


	//----- nvinfo : EIATTR_REG_RECONFIG
	.align		4
.L_28:
        /*0cec*/ 	.byte	0x01, 0x54
	.zero		2


	//----- nvinfo : EIATTR_MBARRIER_INSTR_OFFSETS
	.align		4
        /*0cf0*/ 	.byte	0x04, 0x39
        /*0cf2*/ 	.short	(.L_30 - .L_29)


	//   ....[0]....
.L_29:
        /*0cf4*/ 	.word	0x00000320
        /*0cf8*/ 	.word	0x000000ff
        /*0cfc*/ 	.word	0x00000000
        /*0d00*/ 	.short	0x0100
        /*0d02*/ 	.byte	0x09
	.zero		1


	//   ....[1]....
        /*0d04*/ 	.word	0x00000330
        /*0d08*/ 	.word	0x000000ff
        /*0d0c*/ 	.word	0x00000028
        /*0d10*/ 	.short	0x0100
        /*0d12*/ 	.byte	0x09
	.zero		1


	//   ....[2]....
        /*0d14*/ 	.word	0x00000340
        /*0d18*/ 	.word	0x000000ff
        /*0d1c*/ 	.word	0x00000008
        /*0d20*/ 	.short	0x0100
        /*0d22*/ 	.byte	0x09
	.zero		1


	//   ....[3]....
        /*0d24*/ 	.word	0x00000350
        /*0d28*/ 	.word	0x000000ff
        /*0d2c*/ 	.word	0x00000030
        /*0d30*/ 	.short	0x0100
        /*0d32*/ 	.byte	0x09
	.zero		1


	//   ....[4]....
        /*0d34*/ 	.word	0x00000360
        /*0d38*/ 	.word	0x000000ff
        /*0d3c*/ 	.word	0x00000010
        /*0d40*/ 	.short	0x0100
        /*0d42*/ 	.byte	0x09
	.zero		1


	//   ....[5]....
        /*0d44*/ 	.word	0x00000370
        /*0d48*/ 	.word	0x000000ff
        /*0d4c*/ 	.word	0x00000038
        /*0d50*/ 	.short	0x0100
        /*0d52*/ 	.byte	0x09
	.zero		1


	//   ....[6]....
        /*0d54*/ 	.word	0x00000380
        /*0d58*/ 	.word	0x000000ff
        /*0d5c*/ 	.word	0x00000018
        /*0d60*/ 	.short	0x0100
        /*0d62*/ 	.byte	0x09
	.zero		1


	//   ....[7]....
        /*0d64*/ 	.word	0x00000390
        /*0d68*/ 	.word	0x000000ff
        /*0d6c*/ 	.word	0x00000040
        /*0d70*/ 	.short	0x0100
        /*0d72*/ 	.byte	0x09
	.zero		1


	//   ....[8]....
        /*0d74*/ 	.word	0x000003a0
        /*0d78*/ 	.word	0x000000ff
        /*0d7c*/ 	.word	0x00000020
        /*0d80*/ 	.short	0x0100
        /*0d82*/ 	.byte	0x09
	.zero		1


	//   ....[9]....
        /*0d84*/ 	.word	0x000003b0
        /*0d88*/ 	.word	0x000000ff
        /*0d8c*/ 	.word	0x00000048
        /*0d90*/ 	.short	0x0100
        /*0d92*/ 	.byte	0x09
	.zero		1


	//   ....[10]....
        /*0d94*/ 	.word	0x00000790
        /*0d98*/ 	.word	0x000000ff
        /*0d9c*/ 	.word	0x00000060
        /*0da0*/ 	.short	0x0100
        /*0da2*/ 	.byte	0x06
	.zero		1


	//   ....[11]....
        /*0da4*/ 	.word	0x00000800
        /*0da8*/ 	.word	0x000000ff
        /*0dac*/ 	.word	0x00000068
        /*0db0*/ 	.short	0x0100
        /*0db2*/ 	.byte	0x06
	.zero		1


	//   ....[12]....
        /*0db4*/ 	.word	0x00001df0
        /*0db8*/ 	.word	0x000000ff
        /*0dbc*/ 	.word	0x00000000
        /*0dc0*/ 	.short	0x010a
        /*0dc2*/ 	.byte	0x07
	.zero		1


	//   ....[13]....
        /*0dc4*/ 	.word	0x00001e50
        /*0dc8*/ 	.word	0x000000ff
        /*0dcc*/ 	.word	0x00000000
        /*0dd0*/ 	.short	0x010a
        /*0dd2*/ 	.byte	0x07
	.zero		1


	//   ....[14]....
        /*0dd4*/ 	.word	0x00003020
        /*0dd8*/ 	.word	0x000000ff
        /*0ddc*/ 	.word	0x00000000
        /*0de0*/ 	.short	0x010a
        /*0de2*/ 	.byte	0x09
	.zero		1


	//   ....[15]....
        /*0de4*/ 	.word	0x00003060
        /*0de8*/ 	.word	0x000000ff
        /*0dec*/ 	.word	0x00000000
        /*0df0*/ 	.short	0x010a
        /*0df2*/ 	.byte	0x09
	.zero		1


	//   ....[16]....
        /*0df4*/ 	.word	0x000040d0
        /*0df8*/ 	.word	0x000000e5
        /*0dfc*/ 	.word	0x00000000
        /*0e00*/ 	.short	0x0101
        /*0e02*/ 	.byte	0x3f
	.zero		1


	//   ....[17]....
        /*0e04*/ 	.word	0x000052f0
        /*0e08*/ 	.word	0x00000018
        /*0e0c*/ 	.word	0x00000000
        /*0e10*/ 	.short	0x0101
        /*0e12*/ 	.byte	0x3f
	.zero		1


	//   ....[18]....
        /*0e14*/ 	.word	0x0000f6b0
        /*0e18*/ 	.word	0x0000000d
        /*0e1c*/ 	.word	0x00000028
        /*0e20*/ 	.short	0x010a
        /*0e22*/ 	.byte	0x3f
	.zero		1


	//   ....[19]....
        /*0e24*/ 	.word	0x0000fa90
        /*0e28*/ 	.word	0x00000004
        /*0e2c*/ 	.word	0x00000068
        /*0e30*/ 	.short	0x0101
        /*0e32*/ 	.byte	0x3f
	.zero		1


	//   ....[20]....
        /*0e34*/ 	.word	0x00010200
        /*0e38*/ 	.word	0x00000005
        /*0e3c*/ 	.word	0x00000000
        /*0e40*/ 	.short	0x010a
        /*0e42*/ 	.byte	0x3f
	.zero		1


	//   ....[21]....
        /*0e44*/ 	.word	0x00010280
        /*0e48*/ 	.word	0x00000007
        /*0e4c*/ 	.word	0x00000000
        /*0e50*/ 	.short	0x010a
        /*0e52*/ 	.byte	0x3f
	.zero		1


	//   ....[22]....
        /*0e54*/ 	.word	0x00010310
        /*0e58*/ 	.word	0x00000006
        /*0e5c*/ 	.word	0x00000000
        /*0e60*/ 	.short	0x010a
        /*0e62*/ 	.byte	0x3f
	.zero		1


	//   ....[23]....
        /*0e64*/ 	.word	0x000103a0
        /*0e68*/ 	.word	0x00000007
        /*0e6c*/ 	.word	0x00000000
        /*0e70*/ 	.short	0x010a
        /*0e72*/ 	.byte	0x3f
	.zero		1


	//   ....[24]....
        /*0e74*/ 	.word	0x00010430
        /*0e78*/ 	.word	0x00000003
        /*0e7c*/ 	.word	0x00000000
        /*0e80*/ 	.short	0x010a
        /*0e82*/ 	.byte	0x3f
	.zero		1


	//   ....[25]....
        /*0e84*/ 	.word	0x000104a0
        /*0e88*/ 	.word	0x00000003
        /*0e8c*/ 	.word	0x00000000
        /*0e90*/ 	.short	0x010a
        /*0e92*/ 	.byte	0x3f
	.zero		1


	//   ....[26]....
        /*0e94*/ 	.word	0x00010510
        /*0e98*/ 	.word	0x00000000
        /*0e9c*/ 	.word	0x00000000
        /*0ea0*/ 	.short	0x010a
        /*0ea2*/ 	.byte	0x3f
	.zero		1


	//   ....[27]....
        /*0ea4*/ 	.word	0x000105f0
        /*0ea8*/ 	.word	0x0000000d
        /*0eac*/ 	.word	0x00000028
        /*0eb0*/ 	.short	0x010a
        /*0eb2*/ 	.byte	0x3f
	.zero		1


	//   ....[28]....
        /*0eb4*/ 	.word	0x000106c0
        /*0eb8*/ 	.word	0x00000005
        /*0ebc*/ 	.word	0x00000000
        /*0ec0*/ 	.short	0x010a
        /*0ec2*/ 	.byte	0x3f
	.zero		1


	//   ....[29]....
        /*0ec4*/ 	.word	0x00010710
        /*0ec8*/ 	.word	0x00000007
        /*0ecc*/ 	.word	0x00000000
        /*0ed0*/ 	.short	0x010a
        /*0ed2*/ 	.byte	0x3f
	.zero		1


	//   ....[30]....
        /*0ed4*/ 	.word	0x00010760
        /*0ed8*/ 	.word	0x00000006
        /*0edc*/ 	.word	0x00000000
        /*0ee0*/ 	.short	0x010a
        /*0ee2*/ 	.byte	0x3f
	.zero		1


	//   ....[31]....
        /*0ee4*/ 	.word	0x000107b0
        /*0ee8*/ 	.word	0x00000007
        /*0eec*/ 	.word	0x00000000
        /*0ef0*/ 	.short	0x010a
        /*0ef2*/ 	.byte	0x3f
	.zero		1


	//----- nvinfo : EIATTR_NUM_MBARRIERS
	.align		4
.L_30:
        /*0ef4*/ 	.byte	0x03, 0x38
        /*0ef6*/ 	.short	0x000c


	//----- nvinfo : EIATTR_EXIT_INSTR_OFFSETS
	.align		4
        /*0ef8*/ 	.byte	0x04, 0x1c
        /*0efa*/ 	.short	(.L_32 - .L_31)


	//   ....[0]....
.L_31:
        /*0efc*/ 	.word	0x000009f0


	//   ....[1]....
        /*0f00*/ 	.word	0x00001280


	//   ....[2]....
        /*0f04*/ 	.word	0x0000ed90


	//   ....[3]....
        /*0f08*/ 	.word	0x0000f320


	//   ....[4]....
        /*0f0c*/ 	.word	0x00010480


	//----- nvinfo : EIATTR_MAX_THREADS
	.align		4
.L_32:
        /*0f10*/ 	.byte	0x04, 0x05
        /*0f12*/ 	.short	(.L_34 - .L_33)
.L_33:
        /*0f14*/ 	.word	0x00000180
        /*0f18*/ 	.word	0x00000001
        /*0f1c*/ 	.word	0x00000001


	//----- nvinfo : EIATTR_CRS_STACK_SIZE
	.align		4
.L_34:
        /*0f20*/ 	.byte	0x04, 0x1e
        /*0f22*/ 	.short	(.L_36 - .L_35)
.L_35:
        /*0f24*/ 	.word	0x00000000


	//----- nvinfo : EIATTR_CBANK_PARAM_SIZE
	.align		4
.L_36:
        /*0f28*/ 	.byte	0x03, 0x19
        /*0f2a*/ 	.short	0x0470


	//----- nvinfo : EIATTR_PARAM_CBANK
	.align		4
        /*0f2c*/ 	.byte	0x04, 0x0a
        /*0f2e*/ 	.short	(.L_38 - .L_37)
	.align		4
.L_37:
        /*0f30*/ 	.word	index@(.nv.constant0._ZN7cutlass13device_kernelINS_4gemm6kernel13GemmUniversalIN4cute5tupleIJiiiiEEENS1_10collective13CollectiveMmaINS1_37MainloopSm90TmaGmmaWarpSpecializedFP8ILi5ENS5_IJNS4_1CILi2EEENSA_ILi1EEESC_EEENS1_35KernelTmaWarpSpecializedCooperativeEEENS5_IJNSA_ILi256EEENSA_ILi128EEENSA_ILi32EEEEEENS_12float_e4m3_tENS5_IJlSC_lEEESK_SL_NS4_8TiledMMAINS4_8MMA_AtomIJNS4_4SM904GMMA31MMA_64x128x32_F32E4M3E4M3_SS_TNILNSP_7ScaleInE1ELSR_1EEEEEENS4_6LayoutISD_NS5_IJSC_NSA_ILi0EEESV_EEEEENS5_IJNS4_10UnderscoreESY_SY_EEEEENS4_13SM90_TMA_LOADENS4_14ComposedLayoutINS4_7SwizzleILi1ELi4ELi3EEENS4_18smem_ptr_flag_bitsILi8EEENSU_INS5_IJNSA_ILi8EEESI_EEENS5_IJSI_SC_EEEEEEEvNS4_8identityENS4_23SM90_TMA_LOAD_MULTICASTES1B_vS1C_EENS_8epilogue10collective6detail29Sm90TmaWarpSpecializedAdapterINS1G_15DefaultEpilogueISK_SL_SL_NS1F_6thread17LinearCombinationISK_Li1EffLNS1K_9ScaleType4KindE0ELNS_15FloatRoundStyleE2ESK_EENS1_15EpilogueDefaultEEEEEvvEEEEvNT_6ParamsE)
        /*0f34*/ 	.short	0x0210
        /*0f36*/ 	.short	0x0470


	//----- nvinfo : EIATTR_SW_WAR
	.align		4
.L_38:
        /*0f38*/ 	.byte	0x04, 0x36
        /*0f3a*/ 	.short	(.L_40 - .L_39)
.L_39:
        /*0f3c*/ 	.word	0x00000008
.L_40:


//--------------------- .nv.callgraph             --------------------------
	.section	.nv.callgraph,"",@"SHT_CUDA_CALLGRAPH"
	.align	4
	.sectionentsize	8
	.align		4
        /*0000*/ 	.word	0x00000000
	.align		4
        /*0004*/ 	.word	0xffffffff
	.align		4
        /*0008*/ 	.word	0x00000000
	.align		4
        /*000c*/ 	.word	0xfffffffe
	.align		4
        /*0010*/ 	.word	0x00000000
	.align		4
        /*0014*/ 	.word	0xfffffffd
	.align		4
        /*0018*/ 	.word	0x00000000
	.align		4
        /*001c*/ 	.word	0xfffffffc


//--------------------- .nv.constant4             --------------------------
	.section	.nv.constant4,"a",@progbits
	.align	8
	.align		8
.nv.constant4:
        /*0000*/ 	.dword	_ZN39_INTERNAL_5d8c0b66_4_k_cu_867e25ad_56124cuda3std3__45__cpo5beginE
	.align		8
        /*0008*/ 	.dword	_ZN39_INTERNAL_5d8c0b66_4_k_cu_867e25ad_56124cuda3std3__45__cpo3endE
	.align		8
        /*0010*/ 	.dword	_ZN39_INTERNAL_5d8c0b66_4_k_cu_867e25ad_56124cuda3std3__45__cpo6cbeginE
	.align		8
        /*0018*/ 	.dword	_ZN39_INTERNAL_5d8c0b66_4_k_cu_867e25ad_56124cuda3std3__45__cpo4cendE
	.align		8
        /*0020*/ 	.dword	_ZN39_INTERNAL_5d8c0b66_4_k_cu_867e25ad_56124cuda3std3__441_GLOBAL__N__5d8c0b66_4_k_cu_867e25ad_56126ignoreE
	.align		8
        /*0028*/ 	.dword	_ZN39_INTERNAL_5d8c0b66_4_k_cu_867e25ad_56124cuda3std3__419piecewise_constructE
	.align		8
        /*0030*/ 	.dword	_ZN39_INTERNAL_5d8c0b66_4_k_cu_867e25ad_56124cuda3std3__48in_placeE
	.align		8
        /*0038*/ 	.dword	_ZN39_INTERNAL_5d8c0b66_4_k_cu_867e25ad_56124cuda3std6ranges3__45__cpo4swapE
	.align		8
        /*0040*/ 	.dword	_ZN39_INTERNAL_5d8c0b66_4_k_cu_867e25ad_56124cuda3std6ranges3__45__cpo9iter_moveE
	.align		8
        /*0048*/ 	.dword	_ZN39_INTERNAL_5d8c0b66_4_k_cu_867e25ad_56124cute7productE
	.align		8
        /*0050*/ 	.dword	_ZN39_INTERNAL_5d8c0b66_4_k_cu_867e25ad_56124cute1_E


//--------------------- .text._ZN7cutlass13device_kernelINS_4gemm6kernel13GemmUniversalIN4cute5tupleIJiiiiEEENS1_10collective13CollectiveMmaINS1_37MainloopSm90TmaGmmaWarpSpecializedFP8ILi5ENS5_IJNS4_1CILi2EEENSA_ILi1EEESC_EEENS1_35KernelTmaWarpSpecializedCooperativeEEENS5_IJNSA_ILi256EEENSA_ILi128EEENSA_ILi32EEEEEENS_12float_e4m3_tENS5_IJlSC_lEEESK_SL_NS4_8TiledMMAINS4_8MMA_AtomIJNS4_4SM904GMMA31MMA_64x128x32_F32E4M3E4M3_SS_TNILNSP_7ScaleInE1ELSR_1EEEEEENS4_6LayoutISD_NS5_IJSC_NSA_ILi0EEESV_EEEEENS5_IJNS4_10UnderscoreESY_SY_EEEEENS4_13SM90_TMA_LOADENS4_14ComposedLayoutINS4_7SwizzleILi1ELi4ELi3EEENS4_18smem_ptr_flag_bitsILi8EEENSU_INS5_IJNSA_ILi8EEESI_EEENS5_IJSI_SC_EEEEEEEvNS4_8identityENS4_23SM90_TMA_LOAD_MULTICASTES1B_vS1C_EENS_8epilogue10collective6detail29Sm90TmaWarpSpecializedAdapterINS1G_15DefaultEpilogueISK_SL_SL_NS1F_6thread17LinearCombinationISK_Li1EffLNS1K_9ScaleType4KindE0ELNS_15FloatRoundStyleE2ESK_EENS1_15EpilogueDefaultEEEEEvvEEEEvNT_6ParamsE --------------------------
	.section	.text._ZN7cutlass13device_kernelINS_4gemm6kernel13GemmUniversalIN4cute5tupleIJiiiiEEENS1_10collective13CollectiveMmaINS1_37MainloopSm90TmaGmmaWarpSpecializedFP8ILi5ENS5_IJNS4_1CILi2EEENSA_ILi1EEESC_EEENS1_35KernelTmaWarpSpecializedCooperativeEEENS5_IJNSA_ILi256EEENSA_ILi128EEENSA_ILi32EEEEEENS_12float_e4m3_tENS5_IJlSC_lEEESK_SL_NS4_8TiledMMAINS4_8MMA_AtomIJNS4_4SM904GMMA31MMA_64x128x32_F32E4M3E4M3_SS_TNILNSP_7ScaleInE1ELSR_1EEEEEENS4_6LayoutISD_NS5_IJSC_NSA_ILi0EEESV_EEEEENS5_IJNS4_10UnderscoreESY_SY_EEEEENS4_13SM90_TMA_LOADENS4_14ComposedLayoutINS4_7SwizzleILi1ELi4ELi3EEENS4_18smem_ptr_flag_bitsILi8EEENSU_INS5_IJNSA_ILi8EEESI_EEENS5_IJSI_SC_EEEEEEEvNS4_8identityENS4_23SM90_TMA_LOAD_MULTICASTES1B_vS1C_EENS_8epilogue10collective6detail29Sm90TmaWarpSpecializedAdapterINS1G_15DefaultEpilogueISK_SL_SL_NS1F_6thread17LinearCombinationISK_Li1EffLNS1K_9ScaleType4KindE0ELNS_15FloatRoundStyleE2ESK_EENS1_15EpilogueDefaultEEEEEvvEEEEvNT_6ParamsE,"ax",@progbits
	.align	128
.text._ZN7cutlass13device_kernelINS_4gemm6kernel13GemmUniversalIN4cute5tupleIJiiiiEEENS1_10collective13CollectiveMmaINS1_37MainloopSm90TmaGmmaWarpSpecializedFP8ILi5ENS5_IJNS4_1CILi2EEENSA_ILi1EEESC_EEENS1_35KernelTmaWarpSpecializedCooperativeEEENS5_IJNSA_ILi256EEENSA_ILi128EEENSA_ILi32EEEEEENS_12float_e4m3_tENS5_IJlSC_lEEESK_SL_NS4_8TiledMMAINS4_8MMA_AtomIJNS4_4SM904GMMA31MMA_64x128x32_F32E4M3E4M3_SS_TNILNSP_7ScaleInE1ELSR_1EEEEEENS4_6LayoutISD_NS5_IJSC_NSA_ILi0EEESV_EEEEENS5_IJNS4_10UnderscoreESY_SY_EEEEENS4_13SM90_TMA_LOADENS4_14ComposedLayoutINS4_7SwizzleILi1ELi4ELi3EEENS4_18smem_ptr_flag_bitsILi8EEENSU_INS5_IJNSA_ILi8EEESI_EEENS5_IJSI_SC_EEEEEEEvNS4_8identityENS4_23SM90_TMA_LOAD_MULTICASTES1B_vS1C_EENS_8epilogue10collective6detail29Sm90TmaWarpSpecializedAdapterINS1G_15DefaultEpilogueISK_SL_SL_NS1F_6thread17LinearCombinationISK_Li1EffLNS1K_9ScaleType4KindE0ELNS_15FloatRoundStyleE2ESK_EENS1_15EpilogueDefaultEEEEEvvEEEEvNT_6ParamsE:
        .type           _ZN7cutlass13device_kernelINS_4gemm6kernel13GemmUniversalIN4cute5tupleIJiiiiEEENS1_10collective13CollectiveMmaINS1_37MainloopSm90TmaGmmaWarpSpecializedFP8ILi5ENS5_IJNS4_1CILi2EEENSA_ILi1EEESC_EEENS1_35KernelTmaWarpSpecializedCooperativeEEENS5_IJNSA_ILi256EEENSA_ILi128EEENSA_ILi32EEEEEENS_12float_e4m3_tENS5_IJlSC_lEEESK_SL_NS4_8TiledMMAINS4_8MMA_AtomIJNS4_4SM904GMMA31MMA_64x128x32_F32E4M3E4M3_SS_TNILNSP_7ScaleInE1ELSR_1EEEEEENS4_6LayoutISD_NS5_IJSC_NSA_ILi0EEESV_EEEEENS5_IJNS4_10UnderscoreESY_SY_EEEEENS4_13SM90_TMA_LOADENS4_14ComposedLayoutINS4_7SwizzleILi1ELi4ELi3EEENS4_18smem_ptr_flag_bitsILi8EEENSU_INS5_IJNSA_ILi8EEESI_EEENS5_IJSI_SC_EEEEEEEvNS4_8identityENS4_23SM90_TMA_LOAD_MULTICASTES1B_vS1C_EENS_8epilogue10collective6detail29Sm90TmaWarpSpecializedAdapterINS1G_15DefaultEpilogueISK_SL_SL_NS1F_6thread17LinearCombinationISK_Li1EffLNS1K_9ScaleType4KindE0ELNS_15FloatRoundStyleE2ESK_EENS1_15EpilogueDefaultEEEEEvvEEEEvNT_6ParamsE,@function
        .size           _ZN7cutlass13device_kernelINS_4gemm6kernel13GemmUniversalIN4cute5tupleIJiiiiEEENS1_10collective13CollectiveMmaINS1_37MainloopSm90TmaGmmaWarpSpecializedFP8ILi5ENS5_IJNS4_1CILi2EEENSA_ILi1EEESC_EEENS1_35KernelTmaWarpSpecializedCooperativeEEENS5_IJNSA_ILi256EEENSA_ILi128EEENSA_ILi32EEEEEENS_12float_e4m3_tENS5_IJlSC_lEEESK_SL_NS4_8TiledMMAINS4_8MMA_AtomIJNS4_4SM904GMMA31MMA_64x128x32_F32E4M3E4M3_SS_TNILNSP_7ScaleInE1ELSR_1EEEEEENS4_6LayoutISD_NS5_IJSC_NSA_ILi0EEESV_EEEEENS5_IJNS4_10UnderscoreESY_SY_EEEEENS4_13SM90_TMA_LOADENS4_14ComposedLayoutINS4_7SwizzleILi1ELi4ELi3EEENS4_18smem_ptr_flag_bitsILi8EEENSU_INS5_IJNSA_ILi8EEESI_EEENS5_IJSI_SC_EEEEEEEvNS4_8identityENS4_23SM90_TMA_LOAD_MULTICASTES1B_vS1C_EENS_8epilogue10collective6detail29Sm90TmaWarpSpecializedAdapterINS1G_15DefaultEpilogueISK_SL_SL_NS1F_6thread17LinearCombinationISK_Li1EffLNS1K_9ScaleType4KindE0ELNS_15FloatRoundStyleE2ESK_EENS1_15EpilogueDefaultEEEEEvvEEEEvNT_6ParamsE,(.L_x_336 - _ZN7cutlass13device_kernelINS_4gemm6kernel13GemmUniversalIN4cute5tupleIJiiiiEEENS1_10collective13CollectiveMmaINS1_37MainloopSm90TmaGmmaWarpSpecializedFP8ILi5ENS5_IJNS4_1CILi2EEENSA_ILi1EEESC_EEENS1_35KernelTmaWarpSpecializedCooperativeEEENS5_IJNSA_ILi256EEENSA_ILi128EEENSA_ILi32EEEEEENS_12float_e4m3_tENS5_IJlSC_lEEESK_SL_NS4_8TiledMMAINS4_8MMA_AtomIJNS4_4SM904GMMA31MMA_64x128x32_F32E4M3E4M3_SS_TNILNSP_7ScaleInE1ELSR_1EEEEEENS4_6LayoutISD_NS5_IJSC_NSA_ILi0EEESV_EEEEENS5_IJNS4_10UnderscoreESY_SY_EEEEENS4_13SM90_TMA_LOADENS4_14ComposedLayoutINS4_7SwizzleILi1ELi4ELi3EEENS4_18smem_ptr_flag_bitsILi8EEENSU_INS5_IJNSA_ILi8EEESI_EEENS5_IJSI_SC_EEEEEEEvNS4_8identityENS4_23SM90_TMA_LOAD_MULTICASTES1B_vS1C_EENS_8epilogue10collective6detail29Sm90TmaWarpSpecializedAdapterINS1G_15DefaultEpilogueISK_SL_SL_NS1F_6thread17LinearCombinationISK_Li1EffLNS1K_9ScaleType4KindE0ELNS_15FloatRoundStyleE2ESK_EENS1_15EpilogueDefaultEEEEEvvEEEEvNT_6ParamsE)
        .other          _ZN7cutlass13device_kernelINS_4gemm6kernel13GemmUniversalIN4cute5tupleIJiiiiEEENS1_10collective13CollectiveMmaINS1_37MainloopSm90TmaGmmaWarpSpecializedFP8ILi5ENS5_IJNS4_1CILi2EEENSA_ILi1EEESC_EEENS1_35KernelTmaWarpSpecializedCooperativeEEENS5_IJNSA_ILi256EEENSA_ILi128EEENSA_ILi32EEEEEENS_12float_e4m3_tENS5_IJlSC_lEEESK_SL_NS4_8TiledMMAINS4_8MMA_AtomIJNS4_4SM904GMMA31MMA_64x128x32_F32E4M3E4M3_SS_TNILNSP_7ScaleInE1ELSR_1EEEEEENS4_6LayoutISD_NS5_IJSC_NSA_ILi0EEESV_EEEEENS5_IJNS4_10UnderscoreESY_SY_EEEEENS4_13SM90_TMA_LOADENS4_14ComposedLayoutINS4_7SwizzleILi1ELi4ELi3EEENS4_18smem_ptr_flag_bitsILi8EEENSU_INS5_IJNSA_ILi8EEESI_EEENS5_IJSI_SC_EEEEEEEvNS4_8identityENS4_23SM90_TMA_LOAD_MULTICASTES1B_vS1C_EENS_8epilogue10collective6detail29Sm90TmaWarpSpecializedAdapterINS1G_15DefaultEpilogueISK_SL_SL_NS1F_6thread17LinearCombinationISK_Li1EffLNS1K_9ScaleType4KindE0ELNS_15FloatRoundStyleE2ESK_EENS1_15EpilogueDefaultEEEEEvvEEEEvNT_6ParamsE,@"STO_CUDA_ENTRY STV_DEFAULT"
_ZN7cutlass13device_kernelINS_4gemm6kernel13GemmUniversalIN4cute5tupleIJiiiiEEENS1_10collective13CollectiveMmaINS1_37MainloopSm90TmaGmmaWarpSpecializedFP8ILi5ENS5_IJNS4_1CILi2EEENSA_ILi1EEESC_EEENS1_35KernelTmaWarpSpecializedCooperativeEEENS5_IJNSA_ILi256EEENSA_ILi128EEENSA_ILi32EEEEEENS_12float_e4m3_tENS5_IJlSC_lEEESK_SL_NS4_8TiledMMAINS4_8MMA_AtomIJNS4_4SM904GMMA31MMA_64x128x32_F32E4M3E4M3_SS_TNILNSP_7ScaleInE1ELSR_1EEEEEENS4_6LayoutISD_NS5_IJSC_NSA_ILi0EEESV_EEEEENS5_IJNS4_10UnderscoreESY_SY_EEEEENS4_13SM90_TMA_LOADENS4_14ComposedLayoutINS4_7SwizzleILi1ELi4ELi3EEENS4_18smem_ptr_flag_bitsILi8EEENSU_INS5_IJNSA_ILi8EEESI_EEENS5_IJSI_SC_EEEEEEEvNS4_8identityENS4_23SM90_TMA_LOAD_MULTICASTES1B_vS1C_EENS_8epilogue10collective6detail29Sm90TmaWarpSpecializedAdapterINS1G_15DefaultEpilogueISK_SL_SL_NS1F_6thread17LinearCombinationISK_Li1EffLNS1K_9ScaleType4KindE0ELNS_15FloatRoundStyleE2ESK_EENS1_15EpilogueDefaultEEEEEvvEEEEvNT_6ParamsE:
[----:B------:R-:W0:Y:S02]  /*0000*/  LDC R1, c[0x0][0x28] ;  /* 0x00000a00ff017b82 */ /* 0x000e240000000800 */
[----:B0-----:R-:W-:Y:S01]  /*0010*/  VIADD R1, R1, 0xfffffef8 ;  /* 0xfffffef801017836 */ /* 0x001fe20000000000 */
[----:B------:R-:W0:Y:S01]  /*0020*/  S2R R4, SR_TID.X ;  /* 0x0000000000047919 */ /* 0x000e220000002100 */
[----:B------:R-:W-:Y:S01]  /*0030*/  ELECT P0, URZ, PT ;  /* 0x00000000003f782f */ /* 0x000fe20003800000 */
[----:B------:R-:W-:Y:S01]  /*0040*/  BSSY B0, `(.L_x_0) ;  /* 0x0000015000007945 */ /* 0x000fe20003800000 */
[--C-:B0-----:R-:W-:Y:S02]  /*0050*/  SHF.R.U32.HI R0, RZ, 0x5, R4.reuse ;  /* 0x00000005ff007819 */ /* 0x101fe40000011604 */
[----:B------:R-:W-:-:S03]  /*0060*/  SHF.R.U32.HI R2, RZ, 0x7, R4 ;  /* 0x00000007ff027819 */ /* 0x000fc60000011604 */
[----:B------:R-:W0:Y:S04]  /*0070*/  SHFL.IDX PT, R3, R0, RZ, 0x1f ;  /* 0x00001fff00037589 */ /* 0x000e2800000e0000 */
[----:B------:R-:W1:Y:S01]  /*0080*/  SHFL.IDX PT, R2, R2, RZ, 0x1f ;  /* 0x00001fff02027589 */ /* 0x000e6200000e0000 */
[----:B0-----:R-:W-:Y:S02]  /*0090*/  R2UR UR4, R3 ;  /* 0x00000000030472ca */ /* 0x001fe400000e0000 */
[----:B-1----:R-:W-:-:S11]  /*00a0*/  R2UR UR6, R2 ;  /* 0x00000000020672ca */ /* 0x002fd600000e0000 */
[----:B------:R-:W-:Y:S02]  /*00b0*/  USHF.R.S32.HI UR5, URZ, 0x1f, UR4 ;  /* 0x0000001f3f057899 */ /* 0x000fe40008011404 */
[----:B------:R-:W-:Y:S02]  /*00c0*/  ISETP.NE.OR P0, PT, RZ, UR4, !P0 ;  /* 0x00000004ff007c0c */ /* 0x000fe4000c705670 */
[----:B------:R-:W-:-:S04]  /*00d0*/  ULEA.HI UR5, UR5, UR4, URZ, 0x2 ;  /* 0x0000000405057291 */ /* 0x000fc8000f8f103f */
[----:B------:R-:W-:-:S04]  /*00e0*/  ULOP3.LUT UR5, UR5, 0xfffffffc, URZ, 0xc0, !UPT ;  /* 0xfffffffc05057892 */ /* 0x000fc8000f8ec03f */
[----:B------:R-:W-:-:S03]  /*00f0*/  UIADD3 UR8, UR4, -UR5, URZ ;  /* 0x8000000504087290 */ /* 0x000fc6000fffe03f */
[----:B------:R-:W-:Y:S09]  /*0100*/  @P0 BRA `(.L_x_1) ;  /* 0x0000000000200947 */ /* 0x000ff20003800000 */
[----:B------:R-:W-:Y:S02]  /*0110*/  ULDC.64 UR4, c[0x0][0x198] ;  /* 0x0000660000047ab9 */ /* 0x000fe40000000a00 */
[----:B------:R-:W-:Y:S02]  /*0120*/  UIADD3 UR10, UP0, UR4, 0xf0, URZ ;  /* 0x000000f0040a7890 */ /* 0x000fe4000ff1e03f */
[----:B------:R-:W-:Y:S02]  /*0130*/  UIADD3 UR4, UP1, UR4, 0x1f0, URZ ;  /* 0x000001f004047890 */ /* 0x000fe4000ff3e03f */
[----:B------:R-:W-:Y:S02]  /*0140*/  UIADD3.X UR11, URZ, UR5, URZ, UP0, !UPT ;  /* 0x000000053f0b7290 */ /* 0x000fe400087fe43f */
[----:B------:R-:W-:-:S07]  /*0150*/  UIADD3.X UR5, URZ, UR5, URZ, UP1, !UPT ;  /* 0x000000053f057290 */ /* 0x000fce0008ffe43f */
[----:B------:R0:W-:Y:S02]  /*0160*/  UTMACCTL.PF [UR10] ;  /* 0x000000000a0079b9 */ /* 0x0001e40008040000 */
[----:B------:R0:W-:Y:S02]  /*0170*/  UTMACCTL.PF [UR4] ;  /* 0x00000000040079b9 */ /* 0x0001e40008040000 */
[----:B0-----:R-:W-:Y:S01]  /*0180*/  NOP ;  /* 0x0000000000007918 */ /* 0x001fe20000000000 */
.L_x_1:
[----:B------:R-:W-:Y:S05]  /*0190*/  BSYNC B0 ;  /* 0x0000000000007941 */ /* 0x000fea0003800000 */
.L_x_0:
[----:B------:R-:W0:Y:S01]  /*01a0*/  SHFL.IDX PT, R3, R0, RZ, 0x1f ;  /* 0x00001fff00037589 */ /* 0x000e2200000e0000 */
[----:B------:R-:W-:Y:S01]  /*01b0*/  UISETP.NE.AND UP0, UPT, UR8, 0x3, UPT ;  /* 0x000000030800788c */ /* 0x000fe2000bf05270 */
[----:B------:R-:W-:Y:S01]  /*01c0*/  ISETP.NE.AND P1, PT, RZ, UR6, PT ;  /* 0x00000006ff007c0c */ /* 0x000fe2000bf25270 */
[----:B------:R-:W-:Y:S02]  /*01d0*/  UIADD3 UR10, UR6, -0x1, URZ ;  /* 0xffffffff060a7890 */ /* 0x000fe4000fffe03f */
[----:B------:R-:W-:Y:S02]  /*01e0*/  UISETP.EQ.OR UP0, UPT, UR8, URZ, !UP0 ;  /* 0x0000003f0800728c */ /* 0x000fe4000c702670 */
[----:B------:R-:W-:Y:S02]  /*01f0*/  UISETP.GE.U32.AND UP1, UPT, UR10, 0x2, UPT ;  /* 0x000000020a00788c */ /* 0x000fe4000bf26070 */
[----:B------:R-:W-:-:S04]  /*0200*/  UISETP.EQ.AND UP0, UPT, UR6, URZ, UP0 ;  /* 0x0000003f0600728c */ /* 0x000fc80008702270 */
[----:B------:R-:W-:-:S04]  /*0210*/  USEL UR13, URZ, 0x1, !UP0 ;  /* 0x000000013f0d7887 */ /* 0x000fc8000c000000 */
[----:B------:R-:W-:Y:S01]  /*0220*/  USEL UR13, UR13, 0x2, UP1 ;  /* 0x000000020d0d7887 */ /* 0x000fe20008800000 */
[----:B0-----:R-:W-:-:S13]  /*0230*/  ISETP.NE.AND P0, PT, R3, RZ, PT ;  /* 0x000000ff0300720c */ /* 0x001fda0003f05270 */
[----:B------:R-:W-:Y:S05]  /*0240*/  @P0 BRA `(.L_x_2) ;  /* 0x0000000000600947 */ /* 0x000fea0003800000 */
[----:B------:R-:W0:Y:S01]  /*0250*/  S2UR UR9, SR_CgaCtaId ;  /* 0x00000000000979c3 */ /* 0x000e220000008800 */
[----:B------:R-:W-:Y:S01]  /*0260*/  UMOV UR4, 0x400 ;  /* 0x0000040000047882 */ /* 0x000fe20000000000 */
[----:B------:R-:W-:Y:S01]  /*0270*/  UMOV UR5, 0x1 ;  /* 0x0000000100057882 */ /* 0x000fe20000000000 */
[----:B------:R-:W-:Y:S01]  /*0280*/  UMOV UR6, 0x4 ;  /* 0x0000000400067882 */ /* 0x000fe20000000000 */
[----:B------:R-:W-:Y:S01]  /*0290*/  ELECT P0, URZ, PT ;  /* 0x00000000003f782f */ /* 0x000fe20003800000 */
[----:B------:R-:W-:-:S04]  /*02a0*/  UIADD3 UR6, -UR6, 0x100000, URZ ;  /* 0x0010000006067890 */ /* 0x000fc8000fffe13f */
[----:B------:R-:W-:Y:S02]  /*02b0*/  USHF.L.U32 UR7, UR6, 0xb, URZ ;  /* 0x0000000b06077899 */ /* 0x000fe4000800063f */
[----:B------:R-:W-:Y:S02]  /*02c0*/  USHF.L.U32 UR6, UR6, 0x1, URZ ;  /* 0x0000000106067899 */ /* 0x000fe4000800063f */
[----:B0-----:R-:W-:Y:S02]  /*02d0*/  ULEA UR9, UR9, UR4, 0x18 ;  /* 0x0000000409097291 */ /* 0x001fe4000f8ec03f */
[----:B------:R-:W-:-:S04]  /*02e0*/  UIADD3 UR4, -UR5, 0x100000, URZ ;  /* 0x0010000005047890 */ /* 0x000fc8000fffe13f */
[----:B------:R-:W-:Y:S02]  /*02f0*/  USHF.L.U32 UR5, UR4, 0xb, URZ ;  /* 0x0000000b04057899 */ /* 0x000fe4000800063f */
[----:B------:R-:W-:Y:S01]  /*0300*/  USHF.L.U32 UR4, UR4, 0x1, URZ ;  /* 0x0000000104047899 */ /* 0x000fe2000800063f */
[----:B------:R-:W0:Y:S11]  /*0310*/  FENCE.VIEW.ASYNC.S ;  /* 0x00000000000073c6 */ /* 0x000e360000000000 */
[----:B0-----:R0:W1:Y:S01]  /*0320*/  SYNCS.EXCH.64 URZ, [UR9], UR4 ;  /* 0x00000004093f75b2 */ /* 0x0010620008000100 */
[----:B------:R0:W2:Y:S01]  /*0330*/  SYNCS.EXCH.64 URZ, [UR9+0x28], UR6 ;  /* 0x00002806093f75b2 */ /* 0x0000a20008000100 */
[----:B------:R0:W3:Y:S01]  /*0340*/  SYNCS.EXCH.64 URZ, [UR9+0x8], UR4 ;  /* 0x00000804093f75b2 */ /* 0x0000e20008000100 */
[----:B------:R0:W4:Y:S01]  /*0350*/  SYNCS.EXCH.64 URZ, [UR9+0x30], UR6 ;  /* 0x00003006093f75b2 */ /* 0x0001220008000100 */
[----:B------:R0:W0:Y:S01]  /*0360*/  SYNCS.EXCH.64 URZ, [UR9+0x10], UR4 ;  /* 0x00001004093f75b2 */ /* 0x0000220008000100 */
[----:B------:R0:W0:Y:S01]  /*0370*/  SYNCS.EXCH.64 URZ, [UR9+0x38], UR6 ;  /* 0x00003806093f75b2 */ /* 0x0000220008000100 */
[----:B------:R0:W0:Y:S01]  /*0380*/  SYNCS.EXCH.64 URZ, [UR9+0x18], UR4 ;  /* 0x00001804093f75b2 */ /* 0x0000220008000100 */
[----:B------:R0:W0:Y:S01]  /*0390*/  SYNCS.EXCH.64 URZ, [UR9+0x40], UR6 ;  /* 0x00004006093f75b2 */ /* 0x0000220008000100 */
[----:B------:R0:W0:Y:S01]  /*03a0*/  SYNCS.EXCH.64 URZ, [UR9+0x20], UR4 ;  /* 0x00002004093f75b2 */ /* 0x0000220008000100 */
[----:B------:R0:W0:Y:S01]  /*03b0*/  SYNCS.EXCH.64 URZ, [UR9+0x48], UR6 ;  /* 0x00004806093f75b2 */ /* 0x0000220008000100 */
[----:B------:R-:W-:Y:S01]  /*03c0*/  NOP ;  /* 0x0000000000007918 */ /* 0x000fe20000000000 */
.L_x_2:
[----:B------:R-:W-:Y:S01]  /*03d0*/  SHF.R.S32.HI R2, RZ, 0x1f, R4 ;  /* 0x0000001fff027819 */ /* 0x000fe20000011404 */
[----:B------:R-:W5:Y:S01]  /*03e0*/  SHFL.IDX PT, R0, R0, RZ, 0x1f ;  /* 0x00001fff00007589 */ /* 0x000f6200000e0000 */
[----:B0-----:R-:W0:Y:S01]  /*03f0*/  S2UR UR9, SR_CTAID.X ;  /* 0x00000000000979c3 */ /* 0x001e220000002500 */
[----:B------:R-:W-:Y:S02]  /*0400*/  ELECT P0, URZ, PT ;  /* 0x00000000003f782f */ /* 0x000fe40003800000 */
[----:B------:R-:W-:Y:S01]  /*0410*/  LEA.HI R2, R2, R4, RZ, 0x7 ;  /* 0x0000000402027211 */ /* 0x000fe200078f38ff */
[----:B------:R-:W-:Y:S01]  /*0420*/  ULDC UR4, c[0x0][0x150] ;  /* 0x0000540000047ab9 */ /* 0x000fe20000000800 */
[----:B------:R-:W-:Y:S01]  /*0430*/  SHF.R.S32.HI R6, RZ, 0x1f, R3 ;  /* 0x0000001fff067819 */ /* 0x000fe20000011403 */
[----:B------:R-:W-:Y:S01]  /*0440*/  NOP ;  /* 0x0000000000007918 */ /* 0x000fe20000000000 */
[----:B------:R-:W-:Y:S01]  /*0450*/  LOP3.LUT R2, R2, 0xffffff80, RZ, 0xc0, !PT ;  /* 0xffffff8002027812 */ /* 0x000fe200078ec0ff */
[----:B------:R-:W-:Y:S01]  /*0460*/  NOP ;  /* 0x0000000000007918 */ /* 0x000fe20000000000 */
[----:B------:R-:W-:Y:S01]  /*0470*/  LEA.HI R6, R6, R3, RZ, 0x2 ;  /* 0x0000000306067211 */ /* 0x000fe200078f10ff */
[----:B------:R-:W1:Y:S02]  /*0480*/  LDC R8, c[0x0][0x144] ;  /* 0x00005100ff087b82 */ /* 0x000e640000000800 */
[----:B------:R-:W-:Y:S01]  /*0490*/  IMAD.IADD R4, R4, 0x1, -R2 ;  /* 0x0000000104047824 */ /* 0x000fe200078e0a02 */
[----:B------:R-:W-:Y:S01]  /*04a0*/  LOP3.LUT R6, R6, 0x3ffffffc, RZ, 0xc0, !PT ;  /* 0x3ffffffc06067812 */ /* 0x000fe200078ec0ff */
[----:B------:R-:W2:Y:S03]  /*04b0*/  S2R R2, SR_CTAID.Y ;  /* 0x0000000000027919 */ /* 0x000ea60000002600 */
[----:B------:R-:W-:Y:S01]  /*04c0*/  SHF.R.S32.HI R5, RZ, 0x1f, R4 ;  /* 0x0000001fff057819 */ /* 0x000fe20000011404 */
[----:B------:R-:W-:Y:S01]  /*04d0*/  IMAD.IADD R6, R3, 0x1, -R6 ;  /* 0x0000000103067824 */ /* 0x000fe200078e0a06 */
[----:B------:R-:W3:Y:S02]  /*04e0*/  LDC R11, c[0x0][0x148] ;  /* 0x00005200ff0b7b82 */ /* 0x000ee40000000800 */
[----:B------:R-:W-:-:S02]  /*04f0*/  LEA.HI R5, R5, R4, RZ, 0x3 ;  /* 0x0000000405057211 */ /* 0x000fc400078f18ff */
[----:B-----5:R-:W-:Y:S02]  /*0500*/  ISETP.NE.OR P0, PT, R0, RZ, !P0 ;  /* 0x000000ff0000720c */ /* 0x020fe40004705670 */
[--C-:B------:R-:W-:Y:S02]  /*0510*/  SHF.R.S32.HI R0, RZ, 0x3, R5.reuse ;  /* 0x00000003ff007819 */ /* 0x100fe40000011405 */
[----:B------:R-:W-:Y:S02]  /*0520*/  SHF.R.S32.HI R5, RZ, 0x1f, R5 ;  /* 0x0000001fff057819 */ /* 0x000fe40000011405 */
[----:B0-----:R-:W-:Y:S02]  /*0530*/  I2FP.F32.U32 R7, UR9 ;  /* 0x0000000900077c45 */ /* 0x001fe40008201000 */
[----:B------:R-:W-:-:S03]  /*0540*/  LEA.HI R5, R5, R0, RZ, 0x2 ;  /* 0x0000000005057211 */ /* 0x000fc600078f10ff */
[----:B------:R-:W-:Y:S01]  /*0550*/  FMUL R7, R7, UR4 ;  /* 0x0000000407077c20 */ /* 0x000fe20008400000 */
[----:B------:R-:W-:Y:S01]  /*0560*/  LOP3.LUT R5, R5, 0xfffffffc, RZ, 0xc0, !PT ;  /* 0xfffffffc05057812 */ /* 0x000fe200078ec0ff */
[----:B------:R-:W-:Y:S01]  /*0570*/  VOTEU.ALL UP0, P0 ;  /* 0x00000000003f7886 */ /* 0x000fe20000000000 */
[----:B------:R-:W-:Y:S01]  /*0580*/  ULDC UR4, c[0x0][0x154] ;  /* 0x0000550000047ab9 */ /* 0x000fe20000000800 */
[----:B------:R-:W-:Y:S02]  /*0590*/  VOTEU.ALL UP1, P0 ;  /* 0x00000000003f7886 */ /* 0x000fe40000020000 */
[----:B------:R-:W0:Y:S01]  /*05a0*/  F2I.U32.TRUNC.NTZ R7, R7 ;  /* 0x0000000700077305 */ /* 0x000e22000020f000 */
[----:B------:R-:W-:Y:S01]  /*05b0*/  IMAD.IADD R5, R0, 0x1, -R5 ;  /* 0x0000000100057824 */ /* 0x000fe200078e0a05 */
[----:B------:R-:W5:Y:S01]  /*05c0*/  @!UP0 S2UR UR7, SR_CgaCtaId ;  /* 0x00000000000789c3 */ /* 0x000f620000008800 */
[----:B------:R-:W-:Y:S02]  /*05d0*/  @!UP0 UMOV UR6, 0x400 ;  /* 0x0000040000068882 */ /* 0x000fe40000000000 */
[----:B------:R-:W-:Y:S01]  /*05e0*/  IMAD R5, R6, 0x4, R5 ;  /* 0x0000000406057824 */ /* 0x000fe200078e0205 */
[----:B--2---:R-:W-:-:S04]  /*05f0*/  I2FP.F32.U32 R9, R2 ;  /* 0x0000000200097245 */ /* 0x004fc80000201000 */
[----:B------:R-:W-:Y:S01]  /*0600*/  LEA.HI R0, R5, R5, RZ, 0x1 ;  /* 0x0000000505007211 */ /* 0x000fe200078f08ff */
[----:B------:R-:W-:Y:S01]  /*0610*/  FMUL R9, R9, UR4 ;  /* 0x0000000409097c20 */ /* 0x000fe20008400000 */
[----:B------:R-:W-:Y:S02]  /*0620*/  UMOV UR4, 0x20 ;  /* 0x0000002000047882 */ /* 0x000fe40000000000 */
[----:B------:R-:W-:Y:S01]  /*0630*/  LOP3.LUT R6, R0, 0xfffffffe, RZ, 0xc0, !PT ;  /* 0xfffffffe00067812 */ /* 0x000fe200078ec0ff */
[----:B0-----:R-:W-:Y:S01]  /*0640*/  IMAD.MOV R13, RZ, RZ, -R7 ;  /* 0x000000ffff0d7224 */ /* 0x001fe200078e0a07 */
[----:B------:R-:W-:-:S04]  /*0650*/  @!UP0 UIADD3 UR4, -UR4, 0x100000, URZ ;  /* 0x0010000004048890 */ /* 0x000fc8000fffe13f */
[----:B------:R-:W-:Y:S02]  /*0660*/  @!UP0 USHF.L.U32 UR5, UR4, 0xb, URZ ;  /* 0x0000000b04058899 */ /* 0x000fe4000800063f */
[----:B------:R-:W-:Y:S01]  /*0670*/  @!UP0 USHF.L.U32 UR4, UR4, 0x1, URZ ;  /* 0x0000000104048899 */ /* 0x000fe2000800063f */
[----:B------:R-:W0:Y:S01]  /*0680*/  F2I.U32.TRUNC.NTZ R9, R9 ;  /* 0x0000000900097305 */ /* 0x000e22000020f000 */
[----:B-1----:R-:W-:Y:S02]  /*0690*/  IMAD R0, R8, R13, UR9 ;  /* 0x0000000908007e24 */ /* 0x002fe4000f8e020d */
[C---:B------:R-:W-:Y:S02]  /*06a0*/  IMAD.IADD R7, R5.reuse, 0x1, -R6 ;  /* 0x0000000105077824 */ /* 0x040fe400078e0a06 */
[----:B------:R-:W-:-:S03]  /*06b0*/  IMAD.SHL.U32 R6, R5, 0x4, RZ ;  /* 0x0000000405067824 */ /* 0x000fc600078e00ff */
[----:B------:R-:W-:Y:S01]  /*06c0*/  ISETP.NE.AND P2, PT, R7, R0, PT ;  /* 0x000000000700720c */ /* 0x000fe20003f45270 */
[----:B-----5:R-:W-:Y:S01]  /*06d0*/  @!UP0 ULEA UR6, UR7, UR6, 0x18 ;  /* 0x0000000607068291 */ /* 0x020fe2000f8ec03f */
[----:B------:R-:W-:Y:S01]  /*06e0*/  LOP3.LUT R10, R5, 0xc, R6, 0x78, !PT ;  /* 0x0000000c050a7812 */ /* 0x000fe200078e7806 */
[----:B------:R-:W1:Y:S01]  /*06f0*/  LDC R7, c[0x0][0x140] ;  /* 0x00005000ff077b82 */ /* 0x000e620000000800 */
[----:B------:R-:W-:Y:S01]  /*0700*/  VOTEU.ALL UP0, P0 ;  /* 0x00000000003f7886 */ /* 0x000fe20000000000 */
[----:B------:R-:W-:Y:S01]  /*0710*/  LOP3.LUT P0, RZ, R4, 0x7, RZ, 0xc0, !PT ;  /* 0x0000000704ff7812 */ /* 0x000fe2000780c0ff */
[----:B0-----:R-:W-:Y:S01]  /*0720*/  IMAD.MOV R12, RZ, RZ, -R9 ;  /* 0x000000ffff0c7224 */ /* 0x001fe200078e0a09 */
[----:B------:R0:W-:Y:S01]  /*0730*/  STL [R1+0x7c], R10 ;  /* 0x00007c0a01007387 */ /* 0x0001e20000100800 */
[----:B------:R-:W-:Y:S01]  /*0740*/  IMAD.MOV.U32 R4, RZ, RZ, 0x1 ;  /* 0x00000001ff047424 */ /* 0x000fe200078e00ff */
[----:B------:R-:W-:Y:S01]  /*0750*/  ISETP.LT.U32.AND P0, PT, R10, 0x2, !P0 ;  /* 0x000000020a00780c */ /* 0x000fe20004701070 */
[----:B---3--:R-:W-:-:S03]  /*0760*/  IMAD R6, R11, R12, R2 ;  /* 0x0000000c0b067224 */ /* 0x008fc600078e0202 */
[----:B------:R-:W-:Y:S01]  /*0770*/  @P2 LEA.HI R5, R10, R10, RZ, 0x1 ;  /* 0x0000000a0a052211 */ /* 0x000fe200078f08ff */
[----:B------:R-:W2:Y:S02]  /*0780*/  FENCE.VIEW.ASYNC.S ;  /* 0x00000000000073c6 */ /* 0x000ea40000000000 */
[----:B--2---:R0:W2:Y:S01]  /*0790*/  @!UP0 SYNCS.EXCH.64 URZ, [UR6+0x60], UR4 ;  /* 0x00006004063f85b2 */ /* 0x0040a20008000100 */
[----:B------:R-:W-:-:S04]  /*07a0*/  @P2 SHF.R.S32.HI R5, RZ, 0x1, R5 ;  /* 0x00000001ff052819 */ /* 0x000fc80000011405 */
[----:B------:R-:W-:Y:S02]  /*07b0*/  @P2 ISETP.NE.AND P3, PT, R5, R6, PT ;  /* 0x000000060500220c */ /* 0x000fe40003f65270 */
[----:B------:R-:W-:Y:S02]  /*07c0*/  SEL R5, RZ, 0x1, !P0 ;  /* 0x00000001ff057807 */ /* 0x000fe40004000000 */
[----:B------:R-:W-:Y:S02]  /*07d0*/  @P2 SEL R4, RZ, 0x1, P3 ;  /* 0x00000001ff042807 */ /* 0x000fe40001800000 */
[----:B-1----:R-:W-:Y:S02]  /*07e0*/  ISETP.EQ.U32.AND P5, PT, R7, 0x1, PT ;  /* 0x000000010700780c */ /* 0x002fe40003fa2070 */
[----:B------:R-:W-:Y:S01]  /*07f0*/  LOP3.LUT R4, R4, R5, RZ, 0xc0, !PT ;  /* 0x0000000504047212 */ /* 0x000fe200078ec0ff */
[----:B------:R0:W1:Y:S01]  /*0800*/  @!UP1 SYNCS.EXCH.64 URZ, [UR6+0x68], UR4 ;  /* 0x00006804063f95b2 */ /* 0x0000620008000100 */
[----:B------:R-:W-:-:S03]  /*0810*/  NOP ;  /* 0x0000000000007918 */ /* 0x000fc60000000000 */
[----:B------:R0:W-:Y:S06]  /*0820*/  STL [R1+0x78], R4 ;  /* 0x0000780401007387 */ /* 0x0001ec0000100800 */
[----:B--2---:R-:W-:Y:S05]  /*0830*/  @!P5 BRA `(.L_x_3) ;  /* 0x000000000008d947 */ /* 0x004fea0003800000 */
[----:B-1--4-:R-:W-:Y:S01]  /*0840*/  UCGABAR_ARV ;  /* 0x00000000000079c7 */ /* 0x012fe20008000000 */
[----:B------:R-:W-:Y:S05]  /*0850*/  BRA `(.L_x_4) ;  /* 0x0000000000047947 */ /* 0x000fea0003800000 */
.L_x_3:
[----:B-1--4-:R-:W-:Y:S01]  /*0860*/  NOP ;  /* 0x0000000000007918 */ /* 0x012fe20000000000 */
.L_x_4:
[----:B------:R-:W1:Y:S01]  /*0870*/  LDC R3, c[0x0][0x65c] ;  /* 0x00019700ff037b82 */ /* 0x000e620000000800 */
[----:B0-----:R-:W-:Y:S02]  /*0880*/  IMAD.U32 R4, RZ, RZ, UR9 ;  /* 0x00000009ff047e24 */ /* 0x001fe4000f8e00ff */
[----:B------:R-:W-:Y:S01]  /*0890*/  IMAD.MOV.U32 R5, RZ, RZ, RZ ;  /* 0x000000ffff057224 */ /* 0x000fe200078e00ff */
[----:B-1----:R-:W-:-:S13]  /*08a0*/  ISETP.NE.AND P4, PT, R3, 0x1, PT ;  /* 0x000000010300780c */ /* 0x002fda0003f85270 */
[----:B------:R-:W0:Y:S01]  /*08b0*/  @P4 LDC R7, c[0x0][0x10] ;  /* 0x00000400ff074b82 */ /* 0x000e220000000800 */
[----:B------:R-:W-:Y:S02]  /*08c0*/  @P4 IMAD.MOV.U32 R3, RZ, RZ, RZ ;  /* 0x000000ffff034224 */ /* 0x000fe400078e00ff */
[----:B------:R-:W-:-:S05]  /*08d0*/  @P4 IMAD.MOV.U32 R13, RZ, RZ, RZ ;  /* 0x000000ffff0d4224 */ /* 0x000fca00078e00ff */
[----:B------:R-:W1:Y:S01]  /*08e0*/  @!P4 LDC R9, c[0x0][0xc] ;  /* 0x00000300ff09cb82 */ /* 0x000e620000000800 */
[----:B0-----:R-:W-:-:S04]  /*08f0*/  @P4 IMAD.WIDE.U32 R6, R7, UR9, R2 ;  /* 0x0000000907064c25 */ /* 0x001fc8000f8e0002 */
[----:B------:R-:W-:Y:S02]  /*0900*/  @P4 IMAD.MOV.U32 R19, RZ, RZ, R6 ;  /* 0x000000ffff134224 */ /* 0x000fe400078e0006 */
[----:B------:R-:W-:Y:S02]  /*0910*/  @P4 IMAD.IADD R23, R7, 0x1, R13 ;  /* 0x0000000107174824 */ /* 0x000fe400078e020d */
[----:B-1----:R-:W-:-:S04]  /*0920*/  @!P4 IMAD.WIDE.U32 R4, R2, R9, R4 ;  /* 0x000000090204c225 */ /* 0x002fc800078e0004 */
[----:B------:R-:W-:Y:S02]  /*0930*/  @!P4 IMAD.MOV.U32 R19, RZ, RZ, R4 ;  /* 0x000000ffff13c224 */ /* 0x000fe400078e0004 */
[----:B------:R-:W-:-:S03]  /*0940*/  @!P4 IMAD.MOV.U32 R23, RZ, RZ, R5 ;  /* 0x000000ffff17c224 */ /* 0x000fc600078e0005 */
[----:B------:R0:W-:Y:S04]  /*0950*/  STL [R1+0x84], R19 ;  /* 0x0000841301007387 */ /* 0x0001e80000100800 */
[----:B------:R0:W-:Y:S01]  /*0960*/  STL [R1+0x80], R23 ;  /* 0x0000801701007387 */ /* 0x0001e20000100800 */
[----:B------:R-:W-:Y:S05]  /*0970*/  @!P5 BRA `(.L_x_5) ;  /* 0x00000000000cd947 */ /* 0x000fea0003800000 */
[----:B------:R-:W-:Y:S01]  /*0980*/  UCGABAR_WAIT ;  /* 0x0000000000007dc7 */ /* 0x000fe20008000000 */
[----:B------:R-:W-:Y:S01]  /*0990*/  CCTL.IVALL ;  /* 0x00000000ff00798f */ /* 0x000fe20002000000 */
[----:B------:R-:W-:Y:S05]  /*09a0*/  BRA `(.L_x_6) ;  /* 0x0000000000047947 */ /* 0x000fea0003800000 */
.L_x_5:
[----:B------:R-:W-:Y:S06]  /*09b0*/  BAR.SYNC.DEFER_BLOCKING 0x0 ;  /* 0x0000000000007b1d */ /* 0x000fec0000010000 */
.L_x_6:
[----:B------:R-:W-:Y:S05]  /*09c0*/  @!P1 BRA `(.L_x_7) ;  /* 0x000000e000f49947 */ /* 0x000fea0003800000 */
[----:B------:R-:W-:-:S06]  /*09d0*/  UISETP.GT.U32.AND UP0, UPT, UR10, 0x1, UPT ;  /* 0x000000010a00788c */ /* 0x000fcc000bf04070 */
[----:B------:R-:W-:-:S13]  /*09e0*/  PLOP3.LUT P0, PT, PT, PT, UP0, 0x80, 0x0 ;  /* 0x000000000000781c */ /* 0x000fda0003f0f008 */
[----:B------:R-:W-:Y:S05]  /*09f0*/  @P0 EXIT ;  /* 0x000000000000094d */ /* 0x000fea0003800000 */
[----:B------:R-:W-:Y:S01]  /*0a00*/  IMAD.MOV.U32 R6, RZ, RZ, -0x1 ;  /* 0xffffffffff067424 */ /* 0x000fe200078e00ff */
[----:B------:R-:W-:Y:S01]  /*0a10*/  ULDC.64 UR4, c[0x0][0x650] ;  /* 0x0001940000047ab9 */ /* 0x000fe20000000a00 */
[----:B------:R-:W-:Y:S01]  /*0a20*/  IMAD.MOV.U32 R5, RZ, RZ, -0x1 ;  /* 0xffffffffff057424 */ /* 0x000fe200078e00ff */
[----:B------:R-:W-:Y:S01]  /*0a30*/  ISETP.GE.U32.AND P0, PT, R19, UR4, PT ;  /* 0x0000000413007c0c */ /* 0x000fe2000bf06070 */
[----:B------:R-:W-:Y:S01]  /*0a40*/  UMOV UR22, 0xffffffff ;  /* 0xffffffff00167882 */ /* 0x000fe20000000000 */
[----:B------:R1:W-:Y:S01]  /*0a50*/  STL [R1+0x8c], R6 ;  /* 0x00008c0601007387 */ /* 0x0003e20000100800 */
[----:B------:R-:W-:Y:S02]  /*0a60*/  PRMT R4, RZ, 0x7610, R4 ;  /* 0x00007610ff047816 */ /* 0x000fe40000000004 */
[----:B------:R-:W-:Y:S01]  /*0a70*/  ISETP.GE.U32.AND.EX P0, PT, R23, UR5, PT, P0 ;  /* 0x0000000517007c0c */ /* 0x000fe2000bf06100 */
[----:B------:R1:W-:-:S12]  /*0a80*/  STL [R1+0x88], R5 ;  /* 0x0000880501007387 */ /* 0x0003d80000100800 */
[----:B-1----:R-:W-:Y:S05]  /*0a90*/  @P0 BRA `(.L_x_8) ;  /* 0x0000000400380947 */ /* 0x002fea0003800000 */
[----:B------:R-:W1:Y:S01]  /*0aa0*/  LDC.64 R14, c[0x0][0x628] ;  /* 0x00018a00ff0e7b82 */ /* 0x000e620000000a00 */
[----:B------:R-:W-:Y:S02]  /*0ab0*/  IMAD.MOV.U32 R4, RZ, RZ, R19 ;  /* 0x000000ffff047224 */ /* 0x000fe400078e0013 */
[----:B------:R-:W-:-:S05]  /*0ac0*/  IMAD.MOV.U32 R5, RZ, RZ, R23 ;  /* 0x000000ffff057224 */ /* 0x000fca00078e0017 */
[----:B------:R-:W2:Y:S08]  /*0ad0*/  LDC R10, c[0x0][0x630] ;  /* 0x00018c00ff0a7b82 */ /* 0x000eb00000000800 */
[----:B------:R-:W3:Y:S01]  /*0ae0*/  LDC.64 R16, c[0x0][0x620] ;  /* 0x00018800ff107b82 */ /* 0x000ee20000000a00 */
[----:B-1----:R-:W-:-:S04]  /*0af0*/  ISETP.NE.U32.AND P0, PT, R14, RZ, PT ;  /* 0x000000ff0e00720c */ /* 0x002fc80003f05070 */
[----:B------:R-:W-:-:S13]  /*0b00*/  ISETP.NE.AND.EX P0, PT, R15, RZ, PT, P0 ;  /* 0x000000ff0f00720c */ /* 0x000fda0003f05300 */
[----:B--23--:R-:W-:Y:S05]  /*0b10*/  @!P0 BRA `(.L_x_9) ;  /* 0x0000000000288947 */ /* 0x00cfea0003800000 */
[----:B------:R-:W1:Y:S02]  /*0b20*/  LDC R9, c[0x0][0x634] ;  /* 0x00018d00ff097b82 */ /* 0x000e640000000800 */
[----:B-1----:R-:W-:-:S05]  /*0b30*/  IADD3 R9, P0, R19, R9, RZ ;  /* 0x0000000913097210 */ /* 0x002fca0007f1e0ff */
[----:B------:R-:W-:-:S04]  /*0b40*/  IMAD.X R13, RZ, RZ, R23, P0 ;  /* 0x000000ffff0d7224 */ /* 0x000fc800000e0617 */
[----:B------:R-:W-:-:S04]  /*0b50*/  IMAD.WIDE.U32 R4, R13, R14, RZ ;  /* 0x0000000e0d047225 */ /* 0x000fc800078e00ff */
[----:B------:R-:W-:-:S04]  /*0b60*/  IMAD.WIDE.U32 R6, P0, R9, R15, R4 ;  /* 0x0000000f09067225 */ /* 0x000fc80007800004 */
[----:B------:R-:W-:-:S04]  /*0b70*/  IMAD.WIDE.U32 R4, R9, R14, RZ ;  /* 0x0000000e09047225 */ /* 0x000fc800078e00ff */
[----:B------:R-:W-:Y:S01]  /*0b80*/  IMAD.X R9, RZ, RZ, RZ, P0 ;  /* 0x000000ffff097224 */ /* 0x000fe200000e06ff */
[----:B------:R-:W-:Y:S01]  /*0b90*/  IADD3 RZ, P0, R5, R6, RZ ;  /* 0x0000000605ff7210 */ /* 0x000fe20007f1e0ff */
[----:B------:R-:W-:-:S04]  /*0ba0*/  IMAD.MOV.U32 R8, RZ, RZ, R7 ;  /* 0x000000ffff087224 */ /* 0x000fc800078e0007 */
[----:B------:R-:W-:-:S08]  /*0bb0*/  IMAD.WIDE.U32.X R4, R13, R15, R8, P0 ;  /* 0x0000000f0d047225 */ /* 0x000fd000000e0408 */
.L_x_9:
[----:B------:R-:W1:Y:S01]  /*0bc0*/  LDC.64 R20, c[0x0][0x640] ;  /* 0x00019000ff147b82 */ /* 0x000e620000000a00 */
[-C--:B------:R-:W-:Y:S01]  /*0bd0*/  SHF.R.U64 R22, R4, R10.reuse, R5 ;  /* 0x0000000a04167219 */ /* 0x080fe20000001205 */
[----:B------:R-:W-:Y:S01]  /*0be0*/  IMAD.MOV.U32 R4, RZ, RZ, R19 ;  /* 0x000000ffff047224 */ /* 0x000fe200078e0013 */
[----:B------:R-:W-:Y:S01]  /*0bf0*/  SHF.R.U32.HI R3, RZ, R10, R5 ;  /* 0x0000000aff037219 */ /* 0x000fe20000011605 */
[----:B------:R-:W-:Y:S01]  /*0c00*/  IMAD.MOV.U32 R5, RZ, RZ, R23 ;  /* 0x000000ffff057224 */ /* 0x000fe200078e0017 */
[----:B------:R-:W-:Y:S01]  /*0c10*/  IADD3 R7, P0, RZ, -R22, RZ ;  /* 0x80000016ff077210 */ /* 0x000fe20007f1e0ff */
[----:B0-----:R-:W-:Y:S02]  /*0c20*/  IMAD R23, R11, R12, R2 ;  /* 0x0000000c0b177224 */ /* 0x001fe400078e0202 */
[----:B------:R-:W0:Y:S01]  /*0c30*/  LDC R8, c[0x0][0x618] ;  /* 0x00018600ff087b82 */ /* 0x000e220000000800 */
[----:B------:R-:W-:Y:S02]  /*0c40*/  IMAD.MOV.U32 R11, RZ, RZ, 0x1 ;  /* 0x00000001ff0b7424 */ /* 0x000fe400078e00ff */
[----:B------:R-:W-:-:S02]  /*0c50*/  IMAD.X R3, RZ, RZ, ~R3, P0 ;  /* 0x000000ffff037224 */ /* 0x000fc400000e0e03 */
[----:B------:R-:W-:-:S03]  /*0c60*/  IMAD.WIDE.U32 R4, R7, R16, R4 ;  /* 0x0000001007047225 */ /* 0x000fc600078e0004 */
[----:B------:R-:W2:Y:S01]  /*0c70*/  LDC R14, c[0x0][0x608] ;  /* 0x00018200ff0e7b82 */ /* 0x000ea20000000800 */
[----:B------:R-:W-:-:S04]  /*0c80*/  IMAD R6, R3, R16, RZ ;  /* 0x0000001003067224 */ /* 0x000fc800078e02ff */
[----:B------:R-:W-:-:S03]  /*0c90*/  IMAD R3, R7, R17, R6 ;  /* 0x0000001107037224 */ /* 0x000fc600078e0206 */
[----:B------:R-:W3:Y:S01]  /*0ca0*/  LDC R18, c[0x0][0x658] ;  /* 0x00019600ff127b82 */ /* 0x000ee20000000800 */
[----:B------:R-:W-:Y:S01]  /*0cb0*/  IMAD.IADD R3, R5, 0x1, R3 ;  /* 0x0000000105037824 */ /* 0x000fe200078e0203 */
[----:B-1----:R-:W-:Y:S01]  /*0cc0*/  ISETP.NE.U32.AND P0, PT, R20, RZ, PT ;  /* 0x000000ff1400720c */ /* 0x002fe20003f05070 */
[----:B------:R-:W-:-:S03]  /*0cd0*/  IMAD.MOV.U32 R5, RZ, RZ, -0x1 ;  /* 0xffffffffff057424 */ /* 0x000fc600078e00ff */
[----:B------:R-:W-:Y:S02]  /*0ce0*/  ISETP.NE.AND.EX P0, PT, R21, RZ, PT, P0 ;  /* 0x000000ff1500720c */ /* 0x000fe40003f05300 */
[----:B------:R-:W1:Y:S01]  /*0cf0*/  LDC R13, c[0x0][0x600] ;  /* 0x00018000ff0d7b82 */ /* 0x000e620000000800 */
[-CC-:B0-----:R-:W-:Y:S02]  /*0d00*/  SHF.R.U64 R10, R4, R8.reuse, R3.reuse ;  /* 0x00000008040a7219 */ /* 0x181fe40000001203 */
[----:B------:R-:W-:-:S05]  /*0d10*/  SHF.R.U32.HI R3, RZ, R8, R3 ;  /* 0x00000008ff037219 */ /* 0x000fca0000011603 */
[----:B------:R-:W0:Y:S01]  /*0d20*/  LDC R15, c[0x0][0x648] ;  /* 0x00019200ff0f7b82 */ /* 0x000e220000000800 */
[-CC-:B--2---:R-:W-:Y:S02]  /*0d30*/  SHF.R.U64 R19, R10, R14.reuse, R3.reuse ;  /* 0x0000000e0a137219 */ /* 0x184fe40000001203 */
[----:B------:R-:W-:-:S05]  /*0d40*/  SHF.R.U32.HI R3, RZ, R14, R3 ;  /* 0x0000000eff037219 */ /* 0x000fca0000011603 */
[----:B------:R-:W2:Y:S01]  /*0d50*/  LDC R17, c[0x0][0x638] ;  /* 0x00018e00ff117b82 */ /* 0x000ea20000000800 */
[-C--:B---3--:R-:W-:Y:S02]  /*0d60*/  SHF.L.U32 R2, R5, R18.reuse, RZ ;  /* 0x0000001205027219 */ /* 0x088fe400000006ff */
[--C-:B------:R-:W-:Y:S02]  /*0d70*/  SHF.R.U64 R12, R19, R18, R3.reuse ;  /* 0x00000012130c7219 */ /* 0x100fe40000001203 */
[----:B------:R-:W-:Y:S02]  /*0d80*/  LOP3.LUT R8, RZ, R2, RZ, 0x33, !PT ;  /* 0x00000002ff087212 */ /* 0x000fe400078e33ff */
[----:B------:R-:W-:Y:S01]  /*0d90*/  SHF.R.U32.HI R3, RZ, R18, R3 ;  /* 0x00000012ff037219 */ /* 0x000fe20000011603 */
[----:B------:R-:W3:Y:S01]  /*0da0*/  LDC R16, c[0x0][0x610] ;  /* 0x00018400ff107b82 */ /* 0x000ee20000000800 */
[----:B------:R-:W-:Y:S01]  /*0db0*/  IMAD.MOV.U32 R2, RZ, RZ, R12 ;  /* 0x000000ffff027224 */ /* 0x000fe200078e000c */
[----:B------:R-:W-:Y:S06]  /*0dc0*/  @!P0 BRA `(.L_x_10) ;  /* 0x0000000000288947 */ /* 0x000fec0003800000 */
[----:B------:R-:W4:Y:S02]  /*0dd0*/  LDC R7, c[0x0][0x64c] ;  /* 0x00019300ff077b82 */ /* 0x000f240000000800 */
[----:B----4-:R-:W-:-:S05]  /*0de0*/  IADD3 R7, P0, R12, R7, RZ ;  /* 0x000000070c077210 */ /* 0x010fca0007f1e0ff */
        /* <DEDUP_REMOVED lines=8> */
.L_x_10:
[----:B0-----:R-:W-:Y:S01]  /*0e70*/  SHF.R.U64 R4, R2, R15, R3 ;  /* 0x0000000f02047219 */ /* 0x001fe20000001203 */
[----:B-1----:R-:W-:Y:S01]  /*0e80*/  VIADD R5, R13, 0xffffffff ;  /* 0xffffffff0d057836 */ /* 0x002fe20000000000 */
[----:B------:R-:W-:Y:S02]  /*0e90*/  SHF.L.U32 R2, R11, R18, RZ ;  /* 0x000000120b027219 */ /* 0x000fe400000006ff */
[----:B------:R-:W-:Y:S01]  /*0ea0*/  LOP3.LUT R3, R19, R8, RZ, 0xc0, !PT ;  /* 0x0000000813037212 */ /* 0x000fe200078ec0ff */
[----:B------:R-:W-:Y:S01]  /*0eb0*/  IMAD.MOV R6, RZ, RZ, -R4 ;  /* 0x000000ffff067224 */ /* 0x000fe200078e0a04 */
[----:B------:R-:W-:Y:S02]  /*0ec0*/  SEL R0, R0, R23, !P4 ;  /* 0x0000001700007207 */ /* 0x000fe40006000000 */
[----:B------:R-:W-:Y:S01]  /*0ed0*/  LOP3.LUT R5, R10, R5, RZ, 0xc0, !PT ;  /* 0x000000050a057212 */ /* 0x000fe200078ec0ff */
[----:B------:R-:W-:Y:S01]  /*0ee0*/  IMAD R3, R2, R4, R3 ;  /* 0x0000000402037224 */ /* 0x000fe200078e0203 */
[----:B------:R-:W-:Y:S01]  /*0ef0*/  R2UR UR22, R22 ;  /* 0x00000000161672ca */ /* 0x000fe200000e0000 */
[----:B--2---:R-:W-:-:S02]  /*0f00*/  IMAD R2, R6, R17, R12 ;  /* 0x0000001106027224 */ /* 0x004fc400078e020c */
[----:B---3--:R-:W-:Y:S02]  /*0f10*/  IMAD R0, R3, R16, R0 ;  /* 0x0000001003007224 */ /* 0x008fe400078e0200 */
[----:B------:R-:W-:Y:S02]  /*0f20*/  IMAD R3, R2, R13, R5 ;  /* 0x0000000d02037224 */ /* 0x000fe400078e0205 */
[----:B------:R-:W-:-:S03]  /*0f30*/  IMAD.MOV.U32 R4, RZ, RZ, 0x1 ;  /* 0x00000001ff047424 */ /* 0x000fc600078e00ff */
[----:B------:R-:W-:Y:S02]  /*0f40*/  SEL R2, R3, R0, !P4 ;  /* 0x0000000003027207 */ /* 0x000fe40006000000 */
[----:B------:R-:W-:-:S03]  /*0f50*/  SEL R0, R0, R3, !P4 ;  /* 0x0000000300007207 */ /* 0x000fc60006000000 */
[----:B------:R1:W-:Y:S04]  /*0f60*/  STL [R1+0x88], R2 ;  /* 0x0000880201007387 */ /* 0x0003e80000100800 */
[----:B------:R1:W-:Y:S02]  /*0f70*/  STL [R1+0x8c], R0 ;  /* 0x00008c0001007387 */ /* 0x0003e40000100800 */
.L_x_8:
[----:B------:R-:W-:-:S08]  /*0f80*/  NOP ;  /* 0x0000000000007918 */ /* 0x000fd00000000000 */
[----:B------:R-:W2:Y:S02]  /*0f90*/  USETMAXREG.TRY_ALLOC.CTAPOOL UP0, 0xe8 ;  /* 0x000000e8000079c8 */ /* 0x000ea40008000600 */
[----:B--2---:R-:W-:-:S13]  /*0fa0*/  PLOP3.LUT P0, PT, PT, PT, UP0, 0x80, 0x0 ;  /* 0x000000000000781c */ /* 0x004fda0003f0f008 */
[----:B------:R-:W-:Y:S05]  /*0fb0*/  @!P0 BRA `(.L_x_8) ;  /* 0xfffffffc00f08947 */ /* 0x000fea000383ffff */
[----:B------:R-:W-:Y:S01]  /*0fc0*/  ULDC.64 UR4, c[0x0][0x598] ;  /* 0x0001660000047ab9 */ /* 0x000fe20000000a00 */
[----:B------:R-:W-:Y:S01]  /*0fd0*/  ULDC.64 UR16, c[0x0][0x208] ;  /* 0x0000820000107ab9 */ /* 0x000fe20000000a00 */
[----:B------:R-:W-:-:S04]  /*0fe0*/  ISETP.NE.U32.AND P0, PT, RZ, UR4, PT ;  /* 0x00000004ff007c0c */ /* 0x000fc8000bf05070 */
[----:B------:R-:W-:-:S13]  /*0ff0*/  ISETP.NE.AND.EX P0, PT, RZ, UR5, PT, P0 ;  /* 0x00000005ff007c0c */ /* 0x000fda000bf05300 */
[----:B------:R-:W-:Y:S05]  /*1000*/  @!P0 BRA `(.L_x_11) ;  /* 0x0000000000208947 */ /* 0x000fea0003800000 */
[----:B-1----:R-:W1:Y:S02]  /*1010*/  LDC.64 R2, c[0x0][0x598] ;  /* 0x00016600ff027b82 */ /* 0x002e640000000a00 */
[----:B-1----:R-:W2:Y:S02]  /*1020*/  LDG.E.64 R2, desc[UR16][R2.64] ;  /* 0x0000001002027981 */ /* 0x002ea4000c1e1b00 */
[----:B--2---:R-:W-:-:S04]  /*1030*/  ISETP.NE.U32.AND P0, PT, R2, RZ, PT ;  /* 0x000000ff0200720c */ /* 0x004fc80003f05070 */
[----:B------:R-:W-:-:S13]  /*1040*/  ISETP.NE.AND.EX P0, PT, R3, RZ, PT, P0 ;  /* 0x000000ff0300720c */ /* 0x000fda0003f05300 */
[----:B------:R-:W-:Y:S05]  /*1050*/  @!P0 BRA `(.L_x_11) ;  /* 0x00000000000c8947 */ /* 0x000fea0003800000 */
[----:B------:R-:W2:Y:S02]  /*1060*/  LD.E R2, desc[UR16][R2.64] ;  /* 0x0000001002027980 */ /* 0x000ea4000c101900 */
[----:B--2---:R-:W-:Y:S01]  /*1070*/  R2UR UR20, R2 ;  /* 0x00000000021472ca */ /* 0x004fe200000e0000 */
[----:B------:R-:W-:-:S14]  /*1080*/  BRA `(.L_x_12) ;  /* 0x0000000000247947 */ /* 0x000fdc0003800000 */
.L_x_11:
[----:B------:R-:W-:Y:S02]  /*1090*/  ULDC.64 UR4, c[0x0][0x588] ;  /* 0x0001620000047ab9 */ /* 0x000fe40000000a00 */
[----:B------:R-:W-:-:S04]  /*10a0*/  ISETP.NE.U32.AND P0, PT, RZ, UR4, PT ;  /* 0x00000004ff007c0c */ /* 0x000fc8000bf05070 */
[----:B------:R-:W-:-:S13]  /*10b0*/  ISETP.NE.AND.EX P0, PT, RZ, UR5, PT, P0 ;  /* 0x00000005ff007c0c */ /* 0x000fda000bf05300 */
[----:B------:R-:W-:Y:S05]  /*10c0*/  @!P0 BRA `(.L_x_13) ;  /* 0x0000000000108947 */ /* 0x000fea0003800000 */
[----:B-1----:R-:W1:Y:S02]  /*10d0*/  LDC.64 R2, c[0x0][0x588] ;  /* 0x00016200ff027b82 */ /* 0x002e640000000a00 */
[----:B-1----:R-:W2:Y:S02]  /*10e0*/  LDG.E R2, desc[UR16][R2.64] ;  /* 0x0000001002027981 */ /* 0x002ea4000c1e1900 */
[----:B--2---:R-:W-:Y:S01]  /*10f0*/  R2UR UR20, R2 ;  /* 0x00000000021472ca */ /* 0x004fe200000e0000 */
[----:B------:R-:W-:-:S14]  /*1100*/  BRA `(.L_x_12) ;  /* 0x0000000000047947 */ /* 0x000fdc0003800000 */
.L_x_13:
[----:B------:R-:W-:-:S05]  /*1110*/  ULDC UR20, c[0x0][0x580] ;  /* 0x0001600000147ab9 */ /* 0x000fca0000000800 */
.L_x_12:
[----:B------:R-:W-:Y:S02]  /*1120*/  ULDC.64 UR4, c[0x0][0x5a0] ;  /* 0x0001680000047ab9 */ /* 0x000fe40000000a00 */
        /* <DEDUP_REMOVED lines=11> */
.L_x_14:
        /* <DEDUP_REMOVED lines=8> */
.L_x_16:
[----:B------:R-:W-:-:S05]  /*1260*/  ULDC UR21, c[0x0][0x584] ;  /* 0x0001610000157ab9 */ /* 0x000fca0000000800 */
.L_x_15:
[----:B------:R-:W-:-:S13]  /*1270*/  LOP3.LUT P0, RZ, R4, 0xff, RZ, 0xc0, !PT ;  /* 0x000000ff04ff7812 */ /* 0x000fda000780c0ff */
[----:B------:R-:W-:Y:S05]  /*1280*/  @!P0 EXIT ;  /* 0x000000000000894d */ /* 0x000fea0003800000 */
[----:B------:R-:W-:Y:S01]  /*1290*/  ULDC UR4, c[0x0][0x28c] ;  /* 0x0000a30000047ab9 */ /* 0x000fe20000000800 */
[----:B------:R-:W-:Y:S02]  /*12a0*/  ULOP3.LUT UR23, UR13, 0x1, URZ, 0xfc, !UPT ;  /* 0x000000010d177892 */ /* 0x000fe4000f8efc3f */
[----:B------:R-:W-:-:S04]  /*12b0*/  UIADD3 UR4, UR4, 0x1f, URZ ;  /* 0x0000001f04047890 */ /* 0x000fc8000fffe03f */
[----:B------:R-:W-:-:S04]  /*12c0*/  USHF.R.S32.HI UR5, URZ, 0x1f, UR4 ;  /* 0x0000001f3f057899 */ /* 0x000fc80008011404 */
[----:B------:R-:W-:-:S03]  /*12d0*/  ULEA.HI UR5, UR5, UR4, URZ, 0x5 ;  /* 0x0000000405057291 */ /* 0x000fc6000f8f283f */
[----:B------:R-:W-:Y:S01]  /*12e0*/  UMOV UR4, URZ ;  /* 0x0000003f00047c82 */ /* 0x000fe20008000000 */
[----:B------:R-:W-:-:S03]  /*12f0*/  USHF.R.S32.HI UR12, URZ, 0x5, UR5 ;  /* 0x000000053f0c7899 */ /* 0x000fc60008011405 */
[----:B------:R-:W-:-:S09]  /*1300*/  UMOV UR5, URZ ;  /* 0x0000003f00057c82 */ /* 0x000fd20008000000 */
.L_x_299:
[----:B-1----:R-:W1:Y:S01]  /*1310*/  S2R R0, SR_TID.X ;  /* 0x0000000000007919 */ /* 0x002e620000002100 */
[----:B--2---:R-:W2:Y:S01]  /*1320*/  S2UR UR11, SR_CgaCtaId ;  /* 0x00000000000b79c3 */ /* 0x004ea20000008800 */
[----:B------:R-:W-:Y:S01]  /*1330*/  UMOV UR14, 0x400 ;  /* 0x00000400000e7882 */ /* 0x000fe20000000000 */
[----:B------:R-:W-:Y:S01]  /*1340*/  UMOV UR6, URZ ;  /* 0x0000003f00067c82 */ /* 0x000fe20008000000 */
[----:B------:R-:W-:Y:S01]  /*1350*/  STL [R1+0x74], RZ ;  /* 0x000074ff01007387 */ /* 0x000fe20000100800 */
[----:B------:R-:W-:Y:S01]  /*1360*/  UMOV UR7, URZ ;  /* 0x0000003f00077c82 */ /* 0x000fe20008000000 */
[----:B------:R-:W-:Y:S01]  /*1370*/  UMOV UR8, URZ ;  /* 0x0000003f00087c82 */ /* 0x000fe20008000000 */
[----:B------:R-:W-:Y:S01]  /*1380*/  UMOV UR18, UR5 ;  /* 0x0000000500127c82 */ /* 0x000fe20008000000 */
[----:B------:R-:W-:Y:S01]  /*1390*/  STL [R1+0x70], RZ ;  /* 0x000070ff01007387 */ /* 0x000fe20000100800 */
[----:B---3--:R-:W3:Y:S01]  /*13a0*/  LDC R2, c[0x0][0x28c] ;  /* 0x0000a300ff027b82 */ /* 0x008ee20000000800 */
[----:B------:R-:W-:-:S02]  /*13b0*/  CS2R R4, SRZ ;  /* 0x0000000000047805 */ /* 0x000fc4000001ff00 */
[----:B------:R-:W-:Y:S01]  /*13c0*/  CS2R R6, SRZ ;  /* 0x0000000000067805 */ /* 0x000fe2000001ff00 */
[----:B------:R-:W-:Y:S01]  /*13d0*/  STL [R1+0x6c], RZ ;  /* 0x00006cff01007387 */ /* 0x000fe20000100800 */
[----:B------:R-:W-:Y:S02]  /*13e0*/  CS2R R8, SRZ ;  /* 0x0000000000087805 */ /* 0x000fe4000001ff00 */
[----:B------:R-:W-:Y:S02]  /*13f0*/  CS2R R10, SRZ ;  /* 0x00000000000a7805 */ /* 0x000fe4000001ff00 */
[----:B------:R-:W-:Y:S01]  /*1400*/  CS2R R12, SRZ ;  /* 0x00000000000c7805 */ /* 0x000fe2000001ff00 */
[----:B------:R-:W-:Y:S01]  /*1410*/  STL [R1+0x68], RZ ;  /* 0x000068ff01007387 */ /* 0x000fe20000100800 */
[----:B------:R-:W-:Y:S02]  /*1420*/  CS2R R14, SRZ ;  /* 0x00000000000e7805 */ /* 0x000fe4000001ff00 */
[----:B------:R-:W-:-:S02]  /*1430*/  CS2R R16, SRZ ;  /* 0x0000000000107805 */ /* 0x000fc4000001ff00 */
[----:B0-----:R-:W-:Y:S01]  /*1440*/  CS2R R18, SRZ ;  /* 0x0000000000127805 */ /* 0x001fe2000001ff00 */
[----:B------:R-:W-:Y:S01]  /*1450*/  STL [R1+0x64], RZ ;  /* 0x000064ff01007387 */ /* 0x000fe20000100800 */
[----:B------:R-:W-:Y:S02]  /*1460*/  CS2R R20, SRZ ;  /* 0x0000000000147805 */ /* 0x000fe4000001ff00 */
[----:B------:R-:W-:Y:S02]  /*1470*/  CS2R R22, SRZ ;  /* 0x0000000000167805 */ /* 0x000fe4000001ff00 */
[----:B------:R-:W-:Y:S01]  /*1480*/  CS2R R152, SRZ ;  /* 0x0000000000987805 */ /* 0x000fe2000001ff00 */
[----:B------:R-:W-:Y:S01]  /*1490*/  STL [R1+0x60], RZ ;  /* 0x000060ff01007387 */ /* 0x000fe20000100800 */
[----:B--2---:R-:W-:Y:S01]  /*14a0*/  ULEA UR14, UR11, UR14, 0x18 ;  /* 0x0000000e0b0e7291 */ /* 0x004fe2000f8ec03f */
[----:B------:R-:W-:Y:S02]  /*14b0*/  CS2R R154, SRZ ;  /* 0x00000000009a7805 */ /* 0x000fe4000001ff00 */
[----:B------:R-:W-:Y:S01]  /*14c0*/  CS2R R156, SRZ ;  /* 0x00000000009c7805 */ /* 0x000fe2000001ff00 */
[----:B------:R-:W-:Y:S01]  /*14d0*/  STL [R1+0x5c], RZ ;  /* 0x00005cff01007387 */ /* 0x000fe20000100800 */
[----:B------:R-:W-:-:S02]  /*14e0*/  CS2R R158, SRZ ;  /* 0x00000000009e7805 */ /* 0x000fc4000001ff00 */
[----:B------:R-:W-:Y:S02]  /*14f0*/  CS2R R160, SRZ ;  /* 0x0000000000a07805 */ /* 0x000fe4000001ff00 */
[----:B------:R-:W-:Y:S02]  /*1500*/  CS2R R162, SRZ ;  /* 0x0000000000a27805 */ /* 0x000fe4000001ff00 */
[----:B-1----:R-:W-:Y:S01]  /*1510*/  LOP3.LUT R0, R0, 0x80, RZ, 0xc0, !PT ;  /* 0x0000008000007812 */ /* 0x002fe200078ec0ff */
[----:B------:R-:W-:Y:S01]  /*1520*/  STL [R1+0x58], RZ ;  /* 0x000058ff01007387 */ /* 0x000fe20000100800 */
[----:B---3--:R-:W-:Y:S02]  /*1530*/  ISETP.GE.AND P0, PT, R2, 0x1, PT ;  /* 0x000000010200780c */ /* 0x008fe40003f06270 */
[----:B------:R-:W-:Y:S02]  /*1540*/  CS2R R2, SRZ ;  /* 0x0000000000027805 */ /* 0x000fe4000001ff00 */
[----:B------:R-:W-:Y:S01]  /*1550*/  SHF.R.U32.HI R0, RZ, 0x7, R0 ;  /* 0x00000007ff007819 */ /* 0x000fe20000011600 */
[----:B------:R-:W-:Y:S01]  /*1560*/  STL [R1+0x54], RZ ;  /* 0x000054ff01007387 */ /* 0x000fe20000100800 */
[----:B------:R-:W-:-:S02]  /*1570*/  CS2R R164, SRZ ;  /* 0x0000000000a47805 */ /* 0x000fc4000001ff00 */
[----:B------:R-:W-:Y:S02]  /*1580*/  CS2R R166, SRZ ;  /* 0x0000000000a67805 */ /* 0x000fe4000001ff00 */
[----:B------:R-:W-:Y:S01]  /*1590*/  CS2R R168, SRZ ;  /* 0x0000000000a87805 */ /* 0x000fe2000001ff00 */
[----:B------:R-:W-:Y:S01]  /*15a0*/  STL [R1+0x50], RZ ;  /* 0x000050ff01007387 */ /* 0x000fe20000100800 */
[----:B------:R-:W-:Y:S02]  /*15b0*/  CS2R R170, SRZ ;  /* 0x0000000000aa7805 */ /* 0x000fe4000001ff00 */
[----:B------:R-:W-:Y:S02]  /*15c0*/  CS2R R172, SRZ ;  /* 0x0000000000ac7805 */ /* 0x000fe4000001ff00 */
[----:B------:R-:W-:Y:S01]  /*15d0*/  CS2R R174, SRZ ;  /* 0x0000000000ae7805 */ /* 0x000fe2000001ff00 */
[----:B------:R-:W0:Y:S01]  /*15e0*/  SHFL.IDX PT, R0, R0, RZ, 0x1f ;  /* 0x00001fff00007589 */ /* 0x000e2200000e0000 */
[----:B------:R-:W-:-:S02]  /*15f0*/  CS2R R176, SRZ ;  /* 0x0000000000b07805 */ /* 0x000fc4000001ff00 */
[----:B------:R-:W-:Y:S02]  /*1600*/  CS2R R178, SRZ ;  /* 0x0000000000b27805 */ /* 0x000fe4000001ff00 */
[----:B------:R-:W-:Y:S01]  /*1610*/  CS2R R180, SRZ ;  /* 0x0000000000b47805 */ /* 0x000fe2000001ff00 */
[----:B------:R1:W-:Y:S01]  /*1620*/  STL [R1+0x4c], RZ ;  /* 0x00004cff01007387 */ /* 0x0003e20000100800 */
[----:B------:R-:W-:Y:S02]  /*1630*/  CS2R R182, SRZ ;  /* 0x0000000000b67805 */ /* 0x000fe4000001ff00 */
[----:B------:R-:W-:Y:S02]  /*1640*/  CS2R R184, SRZ ;  /* 0x0000000000b87805 */ /* 0x000fe4000001ff00 */
[----:B------:R-:W-:Y:S01]  /*1650*/  CS2R R186, SRZ ;  /* 0x0000000000ba7805 */ /* 0x000fe2000001ff00 */
[----:B------:R1:W-:Y:S01]  /*1660*/  STL [R1+0x48], RZ ;  /* 0x000048ff01007387 */ /* 0x0003e20000100800 */
        /* <DEDUP_REMOVED lines=14> */
[----:B------:R-:W-:Y:S02]  /*1750*/  CS2R R210, SRZ ;  /* 0x0000000000d27805 */ /* 0x000fe4000001ff00 */
[----:B0-----:R-:W-:Y:S01]  /*1760*/  R2UR UR9, R0 ;  /* 0x00000000000972ca */ /* 0x001fe200000e0000 */
[----:B------:R1:W-:Y:S01]  /*1770*/  STL [R1+0x38], RZ ;  /* 0x000038ff01007387 */ /* 0x0003e20000100800 */
[----:B------:R-:W-:Y:S01]  /*1780*/  IMAD.MOV.U32 R0, RZ, RZ, RZ ;  /* 0x000000ffff007224 */ /* 0x000fe200078e00ff */
[----:B------:R-:W-:-:S02]  /*1790*/  CS2R R212, SRZ ;  /* 0x0000000000d47805 */ /* 0x000fc4000001ff00 */
[----:B------:R-:W-:Y:S01]  /*17a0*/  CS2R R214, SRZ ;  /* 0x0000000000d67805 */ /* 0x000fe2000001ff00 */
[----:B------:R1:W-:Y:S01]  /*17b0*/  STL [R1+0x34], RZ ;  /* 0x000034ff01007387 */ /* 0x0003e20000100800 */
[----:B------:R-:W-:Y:S02]  /*17c0*/  CS2R R216, SRZ ;  /* 0x0000000000d87805 */ /* 0x000fe4000001ff00 */
[----:B------:R-:W-:Y:S02]  /*17d0*/  CS2R R218, SRZ ;  /* 0x0000000000da7805 */ /* 0x000fe4000001ff00 */
[----:B------:R-:W-:Y:S01]  /*17e0*/  CS2R R220, SRZ ;  /* 0x0000000000dc7805 */ /* 0x000fe2000001ff00 */
[----:B------:R1:W-:Y:S01]  /*17f0*/  STL [R1+0x30], RZ ;  /* 0x000030ff01007387 */ /* 0x0003e20000100800 */
[----:B------:R-:W-:Y:S02]  /*1800*/  CS2R R222, SRZ ;  /* 0x0000000000de7805 */ /* 0x000fe4000001ff00 */
[----:B------:R-:W-:Y:S01]  /*1810*/  CS2R R224, SRZ ;  /* 0x0000000000e07805 */ /* 0x000fe2000001ff00 */
[----:B------:R-:W-:Y:S01]  /*1820*/  IMAD.MOV.U32 R226, RZ, RZ, RZ ;  /* 0x000000ffffe27224 */ /* 0x000fe200078e00ff */
[----:B------:R1:W-:Y:S01]  /*1830*/  STL [R1+0x2c], RZ ;  /* 0x00002cff01007387 */ /* 0x0003e20000100800 */
[----:B------:R-:W-:Y:S01]  /*1840*/  ULEA.HI UR10, UR9, UR9, URZ, 0x1 ;  /* 0x00000009090a7291 */ /* 0x000fe2000f8f083f */
[----:B------:R-:W-:Y:S01]  /*1850*/  IMAD.U32 R227, RZ, RZ, UR4 ;  /* 0x00000004ffe37e24 */ /* 0x000fe2000f8e00ff */
[----:B------:R-:W-:Y:S01]  /*1860*/  CS2R R88, SRZ ;  /* 0x0000000000587805 */ /* 0x000fe2000001ff00 */
[----:B------:R1:W-:Y:S01]  /*1870*/  STL [R1+0x28], RZ ;  /* 0x000028ff01007387 */ /* 0x0003e20000100800 */
[----:B------:R-:W-:Y:S01]  /*1880*/  ULOP3.LUT UR10, UR10, 0x1ffffe, URZ, 0xc0, !UPT ;  /* 0x001ffffe0a0a7892 */ /* 0x000fe2000f8ec03f */
[----:B------:R-:W-:-:S02]  /*1890*/  CS2R R90, SRZ ;  /* 0x00000000005a7805 */ /* 0x000fc4000001ff00 */
[----:B------:R-:W-:Y:S01]  /*18a0*/  CS2R R92, SRZ ;  /* 0x00000000005c7805 */ /* 0x000fe2000001ff00 */
[----:B------:R1:W-:Y:S01]  /*18b0*/  STL [R1+0x24], RZ ;  /* 0x000024ff01007387 */ /* 0x0003e20000100800 */
[----:B------:R-:W-:Y:S01]  /*18c0*/  UIADD3 UR10, UR9, -UR10, URZ ;  /* 0x8000000a090a7290 */ /* 0x000fe2000fffe03f */
[----:B------:R-:W-:Y:S02]  /*18d0*/  CS2R R94, SRZ ;  /* 0x00000000005e7805 */ /* 0x000fe4000001ff00 */
[----:B------:R-:W-:Y:S01]  /*18e0*/  CS2R R96, SRZ ;  /* 0x0000000000607805 */ /* 0x000fe2000001ff00 */
[----:B------:R1:W-:Y:S01]  /*18f0*/  STL [R1+0x20], RZ ;  /* 0x000020ff01007387 */ /* 0x0003e20000100800 */
[----:B------:R-:W-:Y:S01]  /*1900*/  ULEA UR10, UR10, UR14, 0xb ;  /* 0x0000000e0a0a7291 */ /* 0x000fe2000f8e583f */
[----:B------:R-:W-:Y:S02]  /*1910*/  CS2R R98, SRZ ;  /* 0x0000000000627805 */ /* 0x000fe4000001ff00 */
[----:B------:R-:W-:Y:S01]  /*1920*/  CS2R R100, SRZ ;  /* 0x0000000000647805 */ /* 0x000fe2000001ff00 */
[----:B------:R1:W-:Y:S01]  /*1930*/  STL [R1+0x1c], RZ ;  /* 0x00001cff01007387 */ /* 0x0003e20000100800 */
[----:B------:R-:W-:Y:S01]  /*1940*/  UIADD3 UR10, UR10, 0x100, URZ ;  /* 0x000001000a0a7890 */ /* 0x000fe2000fffe03f */
[----:B------:R-:W-:-:S02]  /*1950*/  CS2R R102, SRZ ;  /* 0x0000000000667805 */ /* 0x000fc4000001ff00 */
[----:B------:R-:W-:Y:S01]  /*1960*/  CS2R R104, SRZ ;  /* 0x0000000000687805 */ /* 0x000fe2000001ff00 */
[----:B------:R1:W-:Y:S01]  /*1970*/  STL [R1+0x18], RZ ;  /* 0x000018ff01007387 */ /* 0x0003e20000100800 */
[----:B------:R-:W-:Y:S01]  /*1980*/  USHF.R.U32.HI UR10, URZ, 0x4, UR10 ;  /* 0x000000043f0a7899 */ /* 0x000fe2000801160a */
[----:B------:R-:W-:Y:S02]  /*1990*/  CS2R R106, SRZ ;  /* 0x00000000006a7805 */ /* 0x000fe4000001ff00 */
[----:B------:R-:W-:Y:S01]  /*19a0*/  CS2R R108, SRZ ;  /* 0x00000000006c7805 */ /* 0x000fe2000001ff00 */
[----:B------:R1:W-:Y:S01]  /*19b0*/  STL [R1+0x14], RZ ;  /* 0x000014ff01007387 */ /* 0x0003e20000100800 */
[----:B------:R-:W-:Y:S01]  /*19c0*/  ULOP3.LUT UR15, UR10, 0x3fff, URZ, 0xc0, !UPT ;  /* 0x00003fff0a0f7892 */ /* 0x000fe2000f8ec03f */
        /* <DEDUP_REMOVED lines=18> */
[----:B------:R1:W-:Y:S01]  /*1af0*/  STL [R1], RZ ;  /* 0x000000ff01007387 */ /* 0x0003e20000100800 */
[----:B------:R-:W-:-:S02]  /*1b00*/  CS2R R138, SRZ ;  /* 0x00000000008a7805 */ /* 0x000fc4000001ff00 */
[----:B------:R-:W-:Y:S02]  /*1b10*/  CS2R R140, SRZ ;  /* 0x00000000008c7805 */ /* 0x000fe4000001ff00 */
[----:B------:R-:W-:Y:S02]  /*1b20*/  CS2R R142, SRZ ;  /* 0x00000000008e7805 */ /* 0x000fe4000001ff00 */
[----:B------:R-:W-:Y:S02]  /*1b30*/  CS2R R144, SRZ ;  /* 0x0000000000907805 */ /* 0x000fe4000001ff00 */
[----:B------:R-:W-:Y:S02]  /*1b40*/  CS2R R146, SRZ ;  /* 0x0000000000927805 */ /* 0x000fe4000001ff00 */
[----:B------:R-:W-:Y:S02]  /*1b50*/  CS2R R148, SRZ ;  /* 0x0000000000947805 */ /* 0x000fe4000001ff00 */
[----:B------:R-:W-:-:S02]  /*1b60*/  CS2R R150, SRZ ;  /* 0x0000000000967805 */ /* 0x000fc4000001ff00 */
[----:B------:R-:W-:Y:S02]  /*1b70*/  CS2R R24, SRZ ;  /* 0x0000000000187805 */ /* 0x000fe4000001ff00 */
[----:B------:R-:W-:Y:S02]  /*1b80*/  CS2R R26, SRZ ;  /* 0x00000000001a7805 */ /* 0x000fe4000001ff00 */
[----:B------:R-:W-:Y:S02]  /*1b90*/  CS2R R28, SRZ ;  /* 0x00000000001c7805 */ /* 0x000fe4000001ff00 */
[----:B----4-:R-:W-:Y:S02]  /*1ba0*/  CS2R R30, SRZ ;  /* 0x00000000001e7805 */ /* 0x010fe4000001ff00 */
[----:B------:R-:W-:Y:S02]  /*1bb0*/  CS2R R32, SRZ ;  /* 0x0000000000207805 */ /* 0x000fe4000001ff00 */
        /* <DEDUP_REMOVED lines=26> */
[----:B------:R-:W-:Y:S01]  /*1d60*/  CS2R R86, SRZ ;  /* 0x0000000000567805 */ /* 0x000fe2000001ff00 */
[----:B-1----:R-:W-:Y:S06]  /*1d70*/  @!P0 BRA `(.L_x_17) ;  /* 0x0000001000608947 */ /* 0x002fec0003800000 */
[----:B------:R-:W-:-:S06]  /*1d80*/  UISETP.NE.AND UP0, UPT, UR23, 0x3, UPT ;  /* 0x000000031700788c */ /* 0x000fcc000bf05270 */
[----:B------:R-:W-:-:S13]  /*1d90*/  PLOP3.LUT P1, PT, PT, PT, UP0, 0x80, 0x0 ;  /* 0x000000000000781c */ /* 0x000fda0003f2f008 */
[----:B------:R-:W-:Y:S05]  /*1da0*/  @!P1 BRA `(.L_x_18) ;  /* 0x0000000000049947 */ /* 0x000fea0003800000 */
[----:B------:R-:W-:Y:S01]  /*1db0*/  BPT.TRAP 0x1 ;  /* 0x000000040000795c */ /* 0x000fe20000300000 */
.L_x_18:
[----:B------:R-:W-:Y:S01]  /*1dc0*/  ULEA UR7, UR5, UR14, 0x3 ;  /* 0x0000000e05077291 */ /* 0x000fe2000f8e183f */
[----:B------:R-:W-:-:S05]  /*1dd0*/  IMAD.U32 R0, RZ, RZ, UR4 ;  /* 0x00000004ff007e24 */ /* 0x000fca000f8e00ff */
[----:B------:R-:W-:-:S04]  /*1de0*/  SHF.L.U32 R0, R0, 0x1f, RZ ;  /* 0x0000001f00007819 */ /* 0x000fc800000006ff */
[----:B------:R0:W1:Y:S01]  /*1df0*/  SYNCS.PHASECHK.TRANS64.TRYWAIT P0, [UR7], R0 ;  /* 0x00000000ff0075a7 */ /* 0x0000620008000147 */
[----:B------:R-:W-:Y:S05]  /*1e00*/  @!P1 BRA `(.L_x_19) ;  /* 0x0000000000049947 */ /* 0x000fea0003800000 */
[----:B------:R-:W-:Y:S01]  /*1e10*/  BPT.TRAP 0x1 ;  /* 0x000000040000795c */ /* 0x000fe20000300000 */
.L_x_19:
[----:B------:R2:W-:Y:S01]  /*1e20*/  STL [R1+0x74], RZ ;  /* 0x000074ff01007387 */ /* 0x0005e20000100800 */
[----:B------:R-:W-:Y:S01]  /*1e30*/  UMOV UR6, 0x1 ;  /* 0x0000000100067882 */ /* 0x000fe20000000000 */
[----:B-1----:R-:W-:Y:S05]  /*1e40*/  @P0 BRA `(.L_x_20) ;  /* 0x0000000000080947 */ /* 0x002fea0003800000 */
[----:B------:R-:W1:Y:S02]  /*1e50*/  SYNCS.PHASECHK.TRANS64.TRYWAIT P0, [UR7], R0 ;  /* 0x00000000ff0075a7 */ /* 0x000e640008000147 */
[----:B-1----:R-:W-:Y:S05]  /*1e60*/  @!P0 BRA `(.L_x_21) ;  /* 0x000000e400888947 */ /* 0x002fea0003800000 */
.L_x_20:
[----:B------:R3:W-:Y:S01]  /*1e70*/  STL [R1+0x70], RZ ;  /* 0x000070ff01007387 */ /* 0x0007e20000100800 */
[----:B------:R-:W-:Y:S01]  /*1e80*/  UIADD3 UR7, UR14, 0xa100, URZ ;  /* 0x0000a1000e077890 */ /* 0x000fe2000fffe03f */
[----:B------:R-:W-:Y:S01]  /*1e90*/  WARPGROUP.ARRIVE ;  /* 0x00000000000079c5 */ /* 0x000fe20000000000 */
[----:B------:R-:W-:Y:S01]  /*1ea0*/  ULOP3.LUT UR8, UR15, 0x10000, URZ, 0xfc, !UPT ;  /* 0x000100000f087892 */ /* 0x000fe2000f8efc3f */
[----:B------:R3:W-:Y:S01]  /*1eb0*/  STL [R1+0x6c], RZ ;  /* 0x00006cff01007387 */ /* 0x0007e20000100800 */
[----:B------:R-:W-:Y:S01]  /*1ec0*/  USHF.R.U32.HI UR7, URZ, 0x4, UR7 ;  /* 0x000000043f077899 */ /* 0x000fe20008011607 */
[----:B01----:R-:W-:Y:S01]  /*1ed0*/  IMAD.MOV.U32 R0, RZ, RZ, RZ ;  /* 0x000000ffff007224 */ /* 0x003fe200078e00ff */
[----:B------:R-:W-:Y:S01]  /*1ee0*/  ULEA UR8, UR5, UR8, 0x9 ;  /* 0x0000000805087291 */ /* 0x000fe2000f8e483f */
[----:B------:R3:W-:Y:S01]  /*1ef0*/  STL [R1+0x68], RZ ;  /* 0x000068ff01007387 */ /* 0x0007e20000100800 */
[----:B------:R-:W-:Y:S01]  /*1f00*/  ULOP3.LUT UR7, UR7, 0x3fff, URZ, 0xc0, !UPT ;  /* 0x00003fff07077892 */ /* 0x000fe2000f8ec03f */
[----:B------:R-:W-:Y:S01]  /*1f10*/  CS2R R2, SRZ ;  /* 0x0000000000027805 */ /* 0x000fe2000001ff00 */
[----:B------:R-:W-:Y:S01]  /*1f20*/  UMOV UR9, 0xc0000010 ;  /* 0xc000001000097882 */ /* 0x000fe20000000000 */
[----:B------:R3:W-:Y:S01]  /*1f30*/  STL [R1+0x64], RZ ;  /* 0x000064ff01007387 */ /* 0x0007e20000100800 */
[----:B------:R-:W-:Y:S01]  /*1f40*/  ULOP3.LUT UR7, UR7, 0x10000, URZ, 0xfc, !UPT ;  /* 0x0001000007077892 */ /* 0x000fe2000f8efc3f */
[----:B------:R-:W-:Y:S01]  /*1f50*/  CS2R R4, SRZ ;  /* 0x0000000000047805 */ /* 0x000fe2000001ff00 */
[----:B------:R-:W-:Y:S01]  /*1f60*/  UMOV UR11, 0xc0000010 ;  /* 0xc0000010000b7882 */ /* 0x000fe20000000000 */
[----:B------:R3:W-:Y:S01]  /*1f70*/  STL [R1+0x60], RZ ;  /* 0x000060ff01007387 */ /* 0x0007e20000100800 */
[----:B------:R-:W-:Y:S01]  /*1f80*/  ULEA UR10, UR5, UR7, 0x8 ;  /* 0x00000007050a7291 */ /* 0x000fe2000f8e403f */
[----:B------:R-:W-:-:S02]  /*1f90*/  CS2R R6, SRZ ;  /* 0x0000000000067805 */ /* 0x000fc4000001ff00 */
[----:B------:R-:W-:Y:S01]  /*1fa0*/  CS2R R8, SRZ ;  /* 0x0000000000087805 */ /* 0x000fe2000001ff00 */
[----:B------:R3:W-:Y:S01]  /*1fb0*/  STL [R1+0x5c], RZ ;  /* 0x00005cff01007387 */ /* 0x0007e20000100800 */
[----:B------:R-:W-:Y:S01]  /*1fc0*/  ULDC UR7, c[0x0][0x50c] ;  /* 0x0001430000077ab9 */ /* 0x000fe20000000800 */
[----:B------:R-:W-:Y:S01]  /*1fd0*/  CS2R R10, SRZ ;  /* 0x00000000000a7805 */ /* 0x000fe2000001ff00 */
[----:B------:R-:W-:Y:S01]  /*1fe0*/  UISETP.NE.AND UP0, UPT, UR7, 0x1, UPT ;  /* 0x000000010700788c */ /* 0x000fe2000bf05270 */
[----:B------:R3:W-:Y:S01]  /*1ff0*/  STL [R1+0x58], RZ ;  /* 0x000058ff01007387 */ /* 0x0007e20000100800 */
[----:B------:R-:W-:Y:S01]  /*2000*/  CS2R R12, SRZ ;  /* 0x00000000000c7805 */ /* 0x000fe2000001ff00 */
[----:B------:R-:W-:Y:S01]  /*2010*/  QGMMA.64x128x32.F32.E4M3.E4M3 R88, gdesc[UR8], RZ, !UPT ;  /* 0x01e00000085879f3 */ /* 0x000fe2000c7008ff */
[----:B------:R-:W-:Y:S01]  /*2020*/  USEL UR7, URZ, 0x1, UP0 ;  /* 0x000000013f077887 */ /* 0x000fe20008000000 */
[----:B------:R3:W-:Y:S01]  /*2030*/  STL [R1+0x54], RZ ;  /* 0x000054ff01007387 */ /* 0x0007e20000100800 */
[----:B------:R-:W-:Y:S01]  /*2040*/  UIADD3 UR8, UR8, 0x100, URZ ;  /* 0x0000010008087890 */ /* 0x000fe2000fffe03f */
[----:B------:R-:W-:Y:S01]  /*2050*/  CS2R R14, SRZ ;  /* 0x00000000000e7805 */ /* 0x000fe2000001ff00 */
[----:B------:R-:W-:Y:S01]  /*2060*/  UMOV UR9, 0xc0000010 ;  /* 0xc000001000097882 */ /* 0x000fe20000000000 */
[----:B------:R3:W-:Y:S01]  /*2070*/  STL [R1+0x50], RZ ;  /* 0x000050ff01007387 */ /* 0x0007e20000100800 */
[----:B------:R-:W-:-:S02]  /*2080*/  ISETP.NE.AND P0, PT, RZ, UR7, PT ;  /* 0x00000007ff007c0c */ /* 0x000fc4000bf05270 */
[----:B------:R-:W-:Y:S02]  /*2090*/  CS2R R16, SRZ ;  /* 0x0000000000107805 */ /* 0x000fe4000001ff00 */
[----:B------:R-:W-:Y:S01]  /*20a0*/  CS2R R18, SRZ ;  /* 0x0000000000127805 */ /* 0x000fe2000001ff00 */
[----:B------:R3:W-:Y:S01]  /*20b0*/  STL [R1+0x4c], RZ ;  /* 0x00004cff01007387 */ /* 0x0007e20000100800 */
[----:B------:R-:W-:Y:S01]  /*20c0*/  CS2R R20, SRZ ;  /* 0x0000000000147805 */ /* 0x000fe2000001ff00 */
[----:B------:R-:W-:Y:S01]  /*20d0*/  QGMMA.64x128x32.F32.E4M3.E4M3 R24, gdesc[UR8], RZ, !UPT, gsb0 ;  /* 0x01e00000081879f3 */ /* 0x000fe2000c0008ff */
[----:B------:R-:W-:Y:S01]  /*20e0*/  CS2R R22, SRZ ;  /* 0x0000000000167805 */ /* 0x000fe2000001ff00 */
[----:B------:R3:W-:Y:S01]  /*20f0*/  STL [R1+0x48], RZ ;  /* 0x000048ff01007387 */ /* 0x0007e20000100800 */
[----:B------:R-:W-:Y:S02]  /*2100*/  CS2R R152, SRZ ;  /* 0x0000000000987805 */ /* 0x000fe4000001ff00 */
        /* <DEDUP_REMOVED lines=47> */
[----:B------:R-:W-:Y:S01]  /*2400*/  CS2R R224, SRZ ;  /* 0x0000000000e07805 */ /* 0x000fe2000001ff00 */
[----:B------:R-:W-:Y:S02]  /*2410*/  IMAD.MOV.U32 R226, RZ, RZ, RZ ;  /* 0x000000ffffe27224 */ /* 0x000fe400078e00ff */
[----:B------:R3:W-:Y:S04]  /*2420*/  STL [R1+0x14], RZ ;  /* 0x000014ff01007387 */ /* 0x0007e80000100800 */
[----:B------:R3:W-:Y:S04]  /*2430*/  STL [R1+0x10], RZ ;  /* 0x000010ff01007387 */ /* 0x0007e80000100800 */
[----:B------:R3:W-:Y:S04]  /*2440*/  STL [R1+0xc], RZ ;  /* 0x00000cff01007387 */ /* 0x0007e80000100800 */
[----:B------:R3:W-:Y:S04]  /*2450*/  STL [R1+0x8], RZ ;  /* 0x000008ff01007387 */ /* 0x0007e80000100800 */
[----:B------:R3:W-:Y:S04]  /*2460*/  STL [R1+0x4], RZ ;  /* 0x000004ff01007387 */ /* 0x0007e80000100800 */
[----:B------:R3:W-:Y:S01]  /*2470*/  STL [R1], RZ ;  /* 0x000000ff01007387 */ /* 0x0007e20000100800 */
[----:B------:R-:W-:Y:S05]  /*2480*/  @!P0 BRA `(.L_x_22) ;  /* 0x0000000800808947 */ /* 0x000fea0003800000 */
[----:B------:R-:W-:Y:S02]  /*2490*/  WARPGROUP.DEPBAR.LE gsb0, 0x0 ;  /* 0x00008000000079c5 */ /* 0x000fe40000010000 */
[----:B------:R-:W-:-:S01]  /*24a0*/  FADD R227, RZ, R58 ;  /* 0x0000003affe37221 */ /* 0x000fc20000000000 */
[----:B------:R-:W-:Y:S01]  /*24b0*/  FADD R226, RZ, R88 ;  /* 0x00000058ffe27221 */ /* 0x000fe20000000000 */
[----:B------:R-:W-:-:S01]  /*24c0*/  FADD R225, RZ, R89 ;  /* 0x00000059ffe17221 */ /* 0x000fc20000000000 */
[----:B------:R-:W-:Y:S01]  /*24d0*/  FADD R224, RZ, R90 ;  /* 0x0000005affe07221 */ /* 0x000fe20000000000 */
[----:B------:R-:W-:-:S01]  /*24e0*/  FADD R223, RZ, R91 ;  /* 0x0000005bffdf7221 */ /* 0x000fc20000000000 */
[----:B------:R0:W-:Y:S01]  /*24f0*/  STL [R1], R227 ;  /* 0x000000e301007387 */ /* 0x0001e20000100800 */
[----:B------:R-:W-:-:S01]  /*2500*/  FADD R222, RZ, R92 ;  /* 0x0000005cffde7221 */ /* 0x000fc20000000000 */
[----:B------:R-:W-:Y:S01]  /*2510*/  FADD R221, RZ, R93 ;  /* 0x0000005dffdd7221 */ /* 0x000fe20000000000 */
[----:B------:R-:W-:-:S01]  /*2520*/  FADD R220, RZ, R94 ;  /* 0x0000005effdc7221 */ /* 0x000fc20000000000 */
[----:B------:R-:W-:Y:S01]  /*2530*/  FADD R219, RZ, R95 ;  /* 0x0000005fffdb7221 */ /* 0x000fe20000000000 */
[----:B------:R-:W-:-:S01]  /*2540*/  FADD R218, RZ, R96 ;  /* 0x00000060ffda7221 */ /* 0x000fc20000000000 */
[----:B------:R-:W-:Y:S01]  /*2550*/  FADD R217, RZ, R97 ;  /* 0x00000061ffd97221 */ /* 0x000fe20000000000 */
[----:B------:R-:W-:-:S01]  /*2560*/  FADD R216, RZ, R98 ;  /* 0x00000062ffd87221 */ /* 0x000fc20000000000 */
[----:B------:R-:W-:Y:S01]  /*2570*/  FADD R215, RZ, R99 ;  /* 0x00000063ffd77221 */ /* 0x000fe20000000000 */
[----:B------:R-:W-:-:S01]  /*2580*/  FADD R214, RZ, R100 ;  /* 0x00000064ffd67221 */ /* 0x000fc20000000000 */
[----:B0-----:R-:W-:Y:S01]  /*2590*/  FADD R227, RZ, R59 ;  /* 0x0000003bffe37221 */ /* 0x001fe20000000000 */
[----:B------:R-:W-:-:S01]  /*25a0*/  FADD R213, RZ, R101 ;  /* 0x00000065ffd57221 */ /* 0x000fc20000000000 */
[----:B------:R-:W-:Y:S01]  /*25b0*/  FADD R212, RZ, R102 ;  /* 0x00000066ffd47221 */ /* 0x000fe20000000000 */
[----:B------:R-:W-:-:S01]  /*25c0*/  FADD R211, RZ, R103 ;  /* 0x00000067ffd37221 */ /* 0x000fc20000000000 */
[----:B------:R-:W-:Y:S01]  /*25d0*/  FADD R210, RZ, R104 ;  /* 0x00000068ffd27221 */ /* 0x000fe20000000000 */
[----:B------:R0:W-:Y:S01]  /*25e0*/  STL [R1+0x4], R227 ;  /* 0x000004e301007387 */ /* 0x0001e20000100800 */
        /* <DEDUP_REMOVED lines=93> */
[----:B------:R-:W-:Y:S01]  /*2bc0*/  UMOV UR6, URZ ;  /* 0x0000003f00067c82 */ /* 0x000fe20008000000 */
[----:B0-----:R-:W-:-:S05]  /*2bd0*/  FADD R227, RZ, R66 ;  /* 0x00000042ffe37221 */ /* 0x001fca0000000000 */
[----:B------:R0:W-:Y:S02]  /*2be0*/  STL [R1+0x20], R227 ;  /* 0x000020e301007387 */ /* 0x0001e40000100800 */
        /* <DEDUP_REMOVED lines=42> */
.L_x_22:
[----:B------:R-:W-:-:S04]  /*2e90*/  UIADD3 UR18, UR5, 0x1, URZ ;  /* 0x0000000105127890 */ /* 0x000fc8000fffe03f */
[----:B------:R-:W-:-:S04]  /*2ea0*/  UISETP.NE.AND UP0, UPT, UR18, 0x5, UPT ;  /* 0x000000051200788c */ /* 0x000fc8000bf05270 */
[----:B------:R-:W-:Y:S02]  /*2eb0*/  USEL UR8, URZ, 0x1, UP0 ;  /* 0x000000013f087887 */ /* 0x000fe40008000000 */
[----:B------:R-:W-:Y:S02]  /*2ec0*/  USEL UR18, UR18, URZ, UP0 ;  /* 0x0000003f12127287 */ /* 0x000fe40008000000 */
[----:B------:R-:W-:-:S06]  /*2ed0*/  ULOP3.LUT UR8, UR4, UR8, URZ, 0x3c, !UPT ;  /* 0x0000000804087292 */ /* 0x000fcc000f8e3c3f */
[----:B0-----:R-:W-:Y:S01]  /*2ee0*/  IMAD.U32 R227, RZ, RZ, UR8 ;  /* 0x00000008ffe37e24 */ /* 0x001fe2000f8e00ff */
[----:B------:R-:W-:-:S06]  /*2ef0*/  UMOV UR8, 0x1 ;  /* 0x0000000100087882 */ /* 0x000fcc0000000000 */
.L_x_17:
[----:B------:R-:W-:-:S04]  /*2f00*/  UISETP.LT.AND UP0, UPT, UR12, 0x1, UPT ;  /* 0x000000010c00788c */ /* 0x000fc8000bf01270 */
[----:B------:R-:W-:-:S04]  /*2f10*/  USEL UR9, UR12, 0x1, UP0 ;  /* 0x000000010c097887 */ /* 0x000fc80008000000 */
[----:B------:R-:W-:-:S04]  /*2f20*/  UIADD3 UR9, UR12, -UR9, URZ ;  /* 0x800000090c097290 */ /* 0x000fc8000fffe03f */
[----:B------:R-:W-:-:S06]  /*2f30*/  UISETP.GE.AND UP0, UPT, UR9, 0x1, UPT ;  /* 0x000000010900788c */ /* 0x000fcc000bf06270 */
[----:B------:R-:W-:-:S13]  /*2f40*/  PLOP3.LUT P0, PT, PT, PT, UP0, 0x80, 0x0 ;  /* 0x000000000000781c */ /* 0x000fda0003f0f008 */
[----:B------:R-:W-:Y:S05]  /*2f50*/  @!P0 BRA `(.L_x_23) ;  /* 0x00000010009c8947 */ /* 0x000fea0003800000 */
[----:B------:R-:W-:Y:S01]  /*2f60*/  IMAD.U32 R228, RZ, RZ, UR9 ;  /* 0x00000009ffe47e24 */ /* 0x000fe2000f8e00ff */
[----:B------:R-:W-:Y:S01]  /*2f70*/  UMOV UR19, UR5 ;  /* 0x0000000500137c82 */ /* 0x000fe20008000000 */
[----:B------:R-:W-:-:S05]  /*2f80*/  ULDC UR24, c[0x0][0x50c] ;  /* 0x0001430000187ab9 */ /* 0x000fca0000000800 */
.L_x_31:
[----:B------:R-:W-:-:S06]  /*2f90*/  UISETP.NE.AND UP0, UPT, UR23, 0x3, UPT ;  /* 0x000000031700788c */ /* 0x000fcc000bf05270 */
[----:B------:R-:W-:-:S13]  /*2fa0*/  PLOP3.LUT P1, PT, PT, PT, UP0, 0x80, 0x0 ;  /* 0x000000000000781c */ /* 0x000fda0003f2f008 */
[----:B-1---5:R-:W-:Y:S05]  /*2fb0*/  @!P1 BRA `(.L_x_24) ;  /* 0x0000000000049947 */ /* 0x022fea0003800000 */
[----:B------:R-:W-:Y:S01]  /*2fc0*/  BPT.TRAP 0x1 ;  /* 0x000000040000795c */ /* 0x000fe20000300000 */
.L_x_24:
[----:B------:R-:W0:Y:S01]  /*2fd0*/  S2UR UR9, SR_CgaCtaId ;  /* 0x00000000000979c3 */ /* 0x000e220000008800 */
[----:B------:R-:W-:Y:S01]  /*2fe0*/  UMOV UR14, 0x400 ;  /* 0x00000400000e7882 */ /* 0x000fe20000000000 */
[----:B------:R-:W-:Y:S01]  /*2ff0*/  SHF.L.U32 R229, R227, 0x1f, RZ ;  /* 0x0000001fe3e57819 */ /* 0x000fe200000006ff */
[----:B0-----:R-:W-:-:S04]  /*3000*/  ULEA UR14, UR9, UR14, 0x18 ;  /* 0x0000000e090e7291 */ /* 0x001fc8000f8ec03f */
[----:B------:R-:W-:-:S09]  /*3010*/  ULEA UR9, UR18, UR14, 0x3 ;  /* 0x0000000e12097291 */ /* 0x000fd2000f8e183f */
[----:B------:R0:W1:Y:S01]  /*3020*/  SYNCS.PHASECHK.TRANS64.TRYWAIT P0, [UR9], R229 ;  /* 0x000000e5ff0075a7 */ /* 0x0000620008000149 */
[----:B------:R-:W-:Y:S05]  /*3030*/  @!P1 BRA `(.L_x_25) ;  /* 0x0000000000049947 */ /* 0x000fea0003800000 */
[----:B------:R-:W-:Y:S01]  /*3040*/  BPT.TRAP 0x1 ;  /* 0x000000040000795c */ /* 0x000fe20000300000 */
.L_x_25:
[----:B-1----:R-:W-:Y:S05]  /*3050*/  @P0 BRA `(.L_x_26) ;  /* 0x0000000000080947 */ /* 0x002fea0003800000 */
[----:B------:R-:W1:Y:S02]  /*3060*/  SYNCS.PHASECHK.TRANS64.TRYWAIT P0, [UR9], R229 ;  /* 0x000000e5ff0075a7 */ /* 0x000e640008000149 */
[----:B-1----:R-:W-:Y:S05]  /*3070*/  @!P0 BRA `(.L_x_27) ;  /* 0x000000d4001c8947 */ /* 0x002fea0003800000 */
.L_x_26:
[----:B------:R-:W-:Y:S01]  /*3080*/  UIADD3 UR9, UR14, 0xa100, URZ ;  /* 0x0000a1000e097890 */ /* 0x000fe2000fffe03f */
[----:B------:R-:W-:Y:S01]  /*3090*/  WARPGROUP.ARRIVE ;  /* 0x00000000000079c5 */ /* 0x000fe20000000000 */
[----:B------:R-:W-:Y:S02]  /*30a0*/  UISETP.NE.AND UP0, UPT, UR7, URZ, UPT ;  /* 0x0000003f0700728c */ /* 0x000fe4000bf05270 */
[----:B------:R-:W-:Y:S02]  /*30b0*/  USHF.R.U32.HI UR9, URZ, 0x4, UR9 ;  /* 0x000000043f097899 */ /* 0x000fe40008011609 */
[----:B------:R-:W-:Y:S02]  /*30c0*/  USEL UR8, UR8, URZ, !UP0 ;  /* 0x0000003f08087287 */ /* 0x000fe4000c000000 */
[----:B------:R-:W-:Y:S02]  /*30d0*/  ULOP3.LUT UR9, UR9, 0x3fff, URZ, 0xc0, !UPT ;  /* 0x00003fff09097892 */ /* 0x000fe4000f8ec03f */
[----:B------:R-:W-:-:S02]  /*30e0*/  ULOP3.LUT UR7, UR15, 0x10000, URZ, 0xfc, !UPT ;  /* 0x000100000f077892 */ /* 0x000fc4000f8efc3f */
[----:B------:R-:W-:Y:S02]  /*30f0*/  ULOP3.LUT UR9, UR9, 0x10000, URZ, 0xfc, !UPT ;  /* 0x0001000009097892 */ /* 0x000fe4000f8efc3f */
[----:B------:R-:W-:Y:S02]  /*3100*/  UISETP.NE.U32.AND UP0, UPT, UR8, URZ, UPT ;  /* 0x0000003f0800728c */ /* 0x000fe4000bf05070 */
[----:B------:R-:W-:Y:S02]  /*3110*/  ULEA UR8, UR18, UR7, 0x9 ;  /* 0x0000000712087291 */ /* 0x000fe4000f8e483f */
[----:B------:R-:W-:Y:S01]  /*3120*/  ULEA UR10, UR18, UR9, 0x8 ;  /* 0x00000009120a7291 */ /* 0x000fe2000f8e403f */
[----:B------:R-:W-:Y:S02]  /*3130*/  UMOV UR11, 0xc0000010 ;  /* 0xc0000010000b7882 */ /* 0x000fe40000000000 */
[----:B------:R-:W-:Y:S01]  /*3140*/  UMOV UR9, 0xc0000010 ;  /* 0xc000001000097882 */ /* 0x000fe20000000000 */
[----:B------:R-:W-:-:S05]  /*3150*/  UIADD3 UR6, UR6, 0x1, URZ ;  /* 0x0000000106067890 */ /* 0x000fca000fffe03f */
[----:B------:R-:W-:Y:S01]  /*3160*/  QGMMA.64x128x32.F32.E4M3.E4M3 R88, gdesc[UR8], R88, UP0 ;  /* 0x01e00000085879f3 */ /* 0x000fe2000bf00858 */
[----:B------:R-:W-:Y:S01]  /*3170*/  UIADD3 UR8, UR8, 0x100, URZ ;  /* 0x0000010008087890 */ /* 0x000fe2000fffe03f */
[----:B------:R-:W-:-:S10]  /*3180*/  UMOV UR9, 0xc0000010 ;  /* 0xc000001000097882 */ /* 0x000fd40000000000 */
[----:B------:R-:W-:Y:S01]  /*3190*/  QGMMA.64x128x32.F32.E4M3.E4M3 R24, gdesc[UR8], R24, UP0, gsb0 ;  /* 0x01e00000081879f3 */ /* 0x000fe2000b800818 */
[----:B------:R-:W-:-:S04]  /*31a0*/  UISETP.NE.AND UP0, UPT, UR6, UR24, UPT ;  /* 0x000000180600728c */ /* 0x000fc8000bf05270 */
[----:B------:R-:W-:-:S06]  /*31b0*/  USEL UR7, URZ, 0x1, UP0 ;  /* 0x000000013f077887 */ /* 0x000fcc0008000000 */
[----:B------:R-:W-:Y:S01]  /*31c0*/  ISETP.NE.AND P0, PT, RZ, UR7, PT ;  /* 0x00000007ff007c0c */ /* 0x000fe2000bf05270 */
[----:B------:R-:W-:-:S12]  /*31d0*/  WARPGROUP.DEPBAR.LE gsb0, 0x1 ;  /* 0x00008000000079c5 */ /* 0x000fd80000010100 */
[----:B------:R-:W-:Y:S05]  /*31e0*/  @!P0 BRA `(.L_x_28) ;  /* 0x0000000c00808947 */ /* 0x000fea0003800000 */
[----:B------:R-:W-:Y:S02]  /*31f0*/  WARPGROUP.DEPBAR.LE gsb0, 0x0 ;  /* 0x00008000000079c5 */ /* 0x000fe40000010000 */
[----:B------:R-:W-:-:S01]  /*3200*/  FADD R226, R88, R226 ;  /* 0x000000e258e27221 */ /* 0x000fc20000000000 */
[----:B------:R-:W-:Y:S01]  /*3210*/  FADD R225, R89, R225 ;  /* 0x000000e159e17221 */ /* 0x000fe20000000000 */
[----:B------:R1:W-:Y:S01]  /*3220*/  STL [R1+0x90], R227 ;  /* 0x000090e301007387 */ /* 0x0003e20000100800 */
[----:B------:R-:W-:-:S01]  /*3230*/  FADD R224, R90, R224 ;  /* 0x000000e05ae07221 */ /* 0x000fc20000000000 */
[----:B------:R-:W-:Y:S01]  /*3240*/  FADD R223, R91, R223 ;  /* 0x000000df5bdf7221 */ /* 0x000fe20000000000 */
[----:B------:R-:W-:-:S01]  /*3250*/  FADD R222, R92, R222 ;  /* 0x000000de5cde7221 */ /* 0x000fc20000000000 */
[----:B------:R-:W-:Y:S01]  /*3260*/  FADD R221, R93, R221 ;  /* 0x000000dd5ddd7221 */ /* 0x000fe20000000000 */
[----:B-1----:R-:W4:Y:S04]  /*3270*/  LDL.LU R227, [R1+0x30] ;  /* 0x0000300001e37983 */ /* 0x002f280000300800 */
[----:B------:R1:W-:Y:S01]  /*3280*/  STL [R1+0x94], R226 ;  /* 0x000094e201007387 */ /* 0x0003e20000100800 */
[----:B------:R-:W-:-:S01]  /*3290*/  FADD R220, R94, R220 ;  /* 0x000000dc5edc7221 */ /* 0x000fc20000000000 */
[----:B------:R-:W-:-:S02]  /*32a0*/  FADD R219, R95, R219 ;  /* 0x000000db5fdb7221 */ /* 0x000fc40000000000 */
[----:B-1----:R-:W2:Y:S04]  /*32b0*/  LDL.LU R226, [R1+0x2c] ;  /* 0x00002c0001e27983 */ /* 0x002ea80000300800 */
[----:B------:R1:W-:Y:S01]  /*32c0*/  STL [R1+0x98], R225 ;  /* 0x000098e101007387 */ /* 0x0003e20000100800 */
[----:B------:R-:W-:-:S03]  /*32d0*/  FADD R218, R96, R218 ;  /* 0x000000da60da7221 */ /* 0x000fc60000000000 */
[----:B-1----:R-:W3:Y:S04]  /*32e0*/  LDL.LU R225, [R1+0x28] ;  /* 0x0000280001e17983 */ /* 0x002ee80000300800 */
        /* <DEDUP_REMOVED lines=9> */
[----:B------:R1:W-:Y:S04]  /*3380*/  STL [R1+0xa8], R221 ;  /* 0x0000a8dd01007387 */ /* 0x0003e80000100800 */
        /* <DEDUP_REMOVED lines=12> */
[----:B-1----:R-:W3:Y:S01]  /*3450*/  LDL.LU R215, [R1] ;  /* 0x0000000001d77983 */ /* 0x002ee20000300800 */
[----:B------:R-:W-:-:S01]  /*3460*/  FADD R214, R100, R214 ;  /* 0x000000d664d67221 */ /* 0x000fc20000000000 */
[----:B------:R-:W-:Y:S01]  /*3470*/  FADD R213, R101, R213 ;  /* 0x000000d565d57221 */ /* 0x000fe20000000000 */
[----:B------:R-:W-:-:S01]  /*3480*/  FADD R212, R102, R212 ;  /* 0x000000d466d47221 */ /* 0x000fc20000000000 */
[----:B------:R-:W-:Y:S01]  /*3490*/  FADD R211, R103, R211 ;  /* 0x000000d367d37221 */ /* 0x000fe20000000000 */
[----:B------:R-:W-:-:S01]  /*34a0*/  FADD R210, R104, R210 ;  /* 0x000000d268d27221 */ /* 0x000fc20000000000 */
[----:B------:R-:W-:Y:S01]  /*34b0*/  STL [R1+0xc4], R214 ;  /* 0x0000c4d601007387 */ /* 0x000fe20000100800 */
        /* <DEDUP_REMOVED lines=11> */
[----:B------:R1:W-:Y:S01]  /*3570*/  STL [R1+0xd0], R211 ;  /* 0x0000d0d301007387 */ /* 0x0003e20000100800 */
[----:B------:R-:W-:-:S01]  /*3580*/  FADD R200, R114, R200 ;  /* 0x000000c872c87221 */ /* 0x000fc20000000000 */
[----:B------:R-:W-:Y:S01]  /*3590*/  FADD R199, R115, R199 ;  /* 0x000000c773c77221 */ /* 0x000fe20000000000 */
        /* <DEDUP_REMOVED lines=69> */
[----:B-----5:R-:W-:Y:S01]  /*39f0*/  FADD R0, R57, R0 ;  /* 0x0000000039007221 */ /* 0x020fe20000000000 */
[----:B----4-:R-:W-:-:S01]  /*3a00*/  FADD R227, R70, R227 ;  /* 0x000000e346e37221 */ /* 0x010fc20000000000 */
[----:B--2---:R-:W-:Y:S01]  /*3a10*/  FADD R226, R69, R226 ;  /* 0x000000e245e27221 */ /* 0x004fe20000000000 */
[----:B---3--:R-:W-:-:S01]  /*3a20*/  FADD R225, R68, R225 ;  /* 0x000000e144e17221 */ /* 0x008fc20000000000 */
        /* <DEDUP_REMOVED lines=9> */
[----:B------:R-:W-:-:S05]  /*3ac0*/  FADD R215, R58, R215 ;  /* 0x000000d73ad77221 */ /* 0x000fca0000000000 */
[----:B------:R2:W-:Y:S04]  /*3ad0*/  STL [R1], R215 ;  /* 0x000000d701007387 */ /* 0x0005e80000100800 */
[----:B------:R3:W-:Y:S04]  /*3ae0*/  STL [R1+0x4], R216 ;  /* 0x000004d801007387 */ /* 0x0007e80000100800 */
        /* <DEDUP_REMOVED lines=8> */
[----:B-1----:R-:W4:Y:S04]  /*3b70*/  LDL.LU R211, [R1+0x34] ;  /* 0x0000340001d37983 */ /* 0x002f280000300800 */
[----:B------:R1:W-:Y:S04]  /*3b80*/  STL [R1+0x28], R225 ;  /* 0x000028e101007387 */ /* 0x0003e80000100800 */
[----:B------:R-:W4:Y:S04]  /*3b90*/  LDL.LU R212, [R1+0x38] ;  /* 0x0000380001d47983 */ /* 0x000f280000300800 */
[----:B------:R1:W-:Y:S04]  /*3ba0*/  STL [R1+0x2c], R226 ;  /* 0x00002ce201007387 */ /* 0x0003e80000100800 */
[----:B------:R-:W4:Y:S04]  /*3bb0*/  LDL.LU R213, [R1+0x3c] ;  /* 0x00003c0001d57983 */ /* 0x000f280000300800 */
[----:B------:R1:W-:Y:S04]  /*3bc0*/  STL [R1+0x30], R227 ;  /* 0x000030e301007387 */ /* 0x0003e80000100800 */
[----:B------:R-:W4:Y:S04]  /*3bd0*/  LDL.LU R214, [R1+0x40] ;  /* 0x0000400001d67983 */ /* 0x000f280000300800 */
[----:B--2---:R-:W2:Y:S04]  /*3be0*/  LDL.LU R215, [R1+0x44] ;  /* 0x0000440001d77983 */ /* 0x004ea80000300800 */
[----:B---3--:R-:W3:Y:S04]  /*3bf0*/  LDL.LU R216, [R1+0x48] ;  /* 0x0000480001d87983 */ /* 0x008ee80000300800 */
[----:B----4-:R-:W4:Y:S04]  /*3c00*/  LDL.LU R217, [R1+0x4c] ;  /* 0x00004c0001d97983 */ /* 0x010f280000300800 */
[----:B0-----:R-:W4:Y:S04]  /*3c10*/  LDL.LU R218, [R1+0x50] ;  /* 0x0000500001da7983 */ /* 0x001f280000300800 */
[----:B------:R-:W4:Y:S04]  /*3c20*/  LDL.LU R219, [R1+0x54] ;  /* 0x0000540001db7983 */ /* 0x000f280000300800 */
[----:B------:R-:W4:Y:S04]  /*3c30*/  LDL.LU R220, [R1+0x58] ;  /* 0x0000580001dc7983 */ /* 0x000f280000300800 */
[----:B------:R-:W4:Y:S04]  /*3c40*/  LDL.LU R221, [R1+0x5c] ;  /* 0x00005c0001dd7983 */ /* 0x000f280000300800 */
[----:B------:R-:W4:Y:S04]  /*3c50*/  LDL.LU R222, [R1+0x60] ;  /* 0x0000600001de7983 */ /* 0x000f280000300800 */
[----:B------:R-:W4:Y:S04]  /*3c60*/  LDL.LU R223, [R1+0x64] ;  /* 0x0000640001df7983 */ /* 0x000f280000300800 */
[----:B------:R-:W4:Y:S04]  /*3c70*/  LDL.LU R224, [R1+0x68] ;  /* 0x0000680001e07983 */ /* 0x000f280000300800 */
[----:B-1----:R-:W4:Y:S04]  /*3c80*/  LDL.LU R225, [R1+0x6c] ;  /* 0x00006c0001e17983 */ /* 0x002f280000300800 */
[----:B------:R-:W4:Y:S04]  /*3c90*/  LDL.LU R226, [R1+0x70] ;  /* 0x0000700001e27983 */ /* 0x000f280000300800 */
[----:B------:R-:W4:Y:S01]  /*3ca0*/  LDL.LU R227, [R1+0x74] ;  /* 0x0000740001e37983 */ /* 0x000f220000300800 */
[----:B------:R-:W-:-:S05]  /*3cb0*/  FADD R211, R71, R211 ;  /* 0x000000d347d37221 */ /* 0x000fca0000000000 */
[----:B------:R0:W-:Y:S01]  /*3cc0*/  STL [R1+0x34], R211 ;  /* 0x000034d301007387 */ /* 0x0001e20000100800 */
[----:B------:R-:W-:-:S03]  /*3cd0*/  FADD R212, R72, R212 ;  /* 0x000000d448d47221 */ /* 0x000fc60000000000 */
[----:B0-----:R1:W5:Y:S01]  /*3ce0*/  LDL.LU R211, [R1+0xd0] ;  /* 0x0000d00001d37983 */ /* 0x0013620000300800 */
[----:B------:R-:W-:-:S03]  /*3cf0*/  FADD R213, R73, R213 ;  /* 0x000000d549d57221 */ /* 0x000fc60000000000 */
[----:B------:R0:W-:Y:S01]  /*3d00*/  STL [R1+0x38], R212 ;  /* 0x000038d401007387 */ /* 0x0001e20000100800 */
[----:B------:R-:W-:-:S01]  /*3d10*/  FADD R214, R74, R214 ;  /* 0x000000d64ad67221 */ /* 0x000fc20000000000 */
[----:B--2---:R-:W-:Y:S02]  /*3d20*/  FADD R215, R75, R215 ;  /* 0x000000d74bd77221 */ /* 0x004fe40000000000 */
[----:B0-----:R1:W5:Y:S01]  /*3d30*/  LDL.LU R212, [R1+0xcc] ;  /* 0x0000cc0001d47983 */ /* 0x0013620000300800 */
[----:B---3--:R-:W-:-:S03]  /*3d40*/  FADD R216, R76, R216 ;  /* 0x000000d84cd87221 */ /* 0x008fc60000000000 */
[----:B------:R0:W-:Y:S01]  /*3d50*/  STL [R1+0x3c], R213 ;  /* 0x00003cd501007387 */ /* 0x0001e20000100800 */
[----:B----4-:R-:W-:-:S03]  /*3d60*/  FADD R217, R77, R217 ;  /* 0x000000d94dd97221 */ /* 0x010fc60000000000 */
[----:B0-----:R1:W5:Y:S01]  /*3d70*/  LDL.LU R213, [R1+0xc8] ;  /* 0x0000c80001d57983 */ /* 0x0013620000300800 */
[----:B------:R-:W-:-:S03]  /*3d80*/  FADD R218, R78, R218 ;  /* 0x000000da4eda7221 */ /* 0x000fc60000000000 */
[----:B------:R0:W-:Y:S01]  /*3d90*/  STL [R1+0x40], R214 ;  /* 0x000040d601007387 */ /* 0x0001e20000100800 */
[----:B------:R-:W-:-:S01]  /*3da0*/  FADD R219, R79, R219 ;  /* 0x000000db4fdb7221 */ /* 0x000fc20000000000 */
[----:B------:R-:W-:Y:S02]  /*3db0*/  FADD R220, R80, R220 ;  /* 0x000000dc50dc7221 */ /* 0x000fe40000000000 */
[----:B0-----:R1:W5:Y:S04]  /*3dc0*/  LDL.LU R214, [R1+0xc4] ;  /* 0x0000c40001d67983 */ /* 0x0013680000300800 */
[----:B------:R0:W-:Y:S01]  /*3dd0*/  STL [R1+0x44], R215 ;  /* 0x000044d701007387 */ /* 0x0001e20000100800 */
[----:B------:R-:W-:-:S01]  /*3de0*/  FADD R221, R81, R221 ;  /* 0x000000dd51dd7221 */ /* 0x000fc20000000000 */
[----:B------:R-:W-:-:S02]  /*3df0*/  FADD R222, R82, R222 ;  /* 0x000000de52de7221 */ /* 0x000fc40000000000 */
[----:B0-----:R1:W5:Y:S04]  /*3e00*/  LDL.LU R215, [R1+0xc0] ;  /* 0x0000c00001d77983 */ /* 0x0013680000300800 */
[----:B------:R0:W-:Y:S01]  /*3e10*/  STL [R1+0x48], R216 ;  /* 0x000048d801007387 */ /* 0x0001e20000100800 */
[----:B------:R-:W-:-:S03]  /*3e20*/  FADD R223, R83, R223 ;  /* 0x000000df53df7221 */ /* 0x000fc60000000000 */
        /* <DEDUP_REMOVED lines=13> */
[----:B------:R0:W-:Y:S04]  /*3f00*/  STL [R1+0x5c], R221 ;  /* 0x00005cdd01007387 */ /* 0x0001e80000100800 */
        /* <DEDUP_REMOVED lines=12> */
[----:B0-----:R1:W5:Y:S01]  /*3fd0*/  LDL.LU R227, [R1+0x90] ;  /* 0x0000900001e37983 */ /* 0x0013620000300800 */
[----:B------:R-:W-:-:S05]  /*3fe0*/  UMOV UR6, URZ ;  /* 0x0000003f00067c82 */ /* 0x000fca0008000000 */
.L_x_28:
[----:B------:R-:W-:Y:S05]  /*3ff0*/  @!P1 BRA `(.L_x_29) ;  /* 0x0000000000049947 */ /* 0x000fea0003800000 */
[----:B------:R-:W-:Y:S01]  /*4000*/  BPT.TRAP 0x1 ;  /* 0x000000040000795c */ /* 0x000fe20000300000 */
.L_x_29:
[----:B------:R4:W-:Y:S04]  /*4010*/  STL [R1+0x94], R2 ;  /* 0x0000940201007387 */ /* 0x0009e80000100800 */
[----:B----4-:R-:W4:Y:S04]  /*4020*/  LDL R2, [R1+0x78] ;  /* 0x0000780001027983 */ /* 0x010f280000100800 */
[----:B-----5:R0:W-:Y:S04]  /*4030*/  STL [R1+0x90], R0 ;  /* 0x0000900001007387 */ /* 0x0201e80000100800 */
[----:B0-----:R-:W2:Y:S01]  /*4040*/  LDL R0, [R1+0x7c] ;  /* 0x00007c0001007983 */ /* 0x001ea20000100800 */
[----:B------:R-:W-:Y:S01]  /*4050*/  IMAD.U32 R229, RZ, RZ, UR19 ;  /* 0x00000013ffe57e24 */ /* 0x000fe2000f8e00ff */
[----:B----4-:R-:W-:-:S02]  /*4060*/  ISETP.NE.AND P0, PT, R2, RZ, PT ;  /* 0x000000ff0200720c */ /* 0x010fc40003f05270 */
[----:B------:R0:W5:Y:S11]  /*4070*/  LDL.LU R2, [R1+0x94] ;  /* 0x0000940001027983 */ /* 0x0001760000300800 */
[----:B------:R-:W-:-:S05]  /*4080*/  @P0 LEA R229, R229, UR14, 0x3 ;  /* 0x0000000ee5e50c11 */ /* 0x000fca000f8e18ff */
[----:B------:R-:W-:-:S05]  /*4090*/  @P0 VIADD R229, R229, 0x28 ;  /* 0x00000028e5e50836 */ /* 0x000fca0000000000 */
[----:B--2---:R-:W-:Y:S02]  /*40a0*/  @P0 PRMT R229, R0, 0x654, R229 ;  /* 0x0000065400e50816 */ /* 0x004fe400000000e5 */
[----:B------:R0:W5:Y:S01]  /*40b0*/  LDL.LU R0, [R1+0x90] ;  /* 0x0000900001007983 */ /* 0x0001620000300800 */
[----:B------:R-:W-:Y:S01]  /*40c0*/  UISETP.GT.U32.AND UP0, UPT, UR13, 0x1, UPT ;  /* 0x000000010d00788c */ /* 0x000fe2000bf04070 */
[----:B------:R0:W-:Y:S05]  /*40d0*/  @P0 SYNCS.ARRIVE.TRANS64.RED.A1T0 RZ, [R229+URZ], RZ ;  /* 0x000000ffe5ff09a7 */ /* 0x0001ea000810043f */
[----:B------:R-:W-:-:S13]  /*40e0*/  PLOP3.LUT P0, PT, PT, PT, UP0, 0x80, 0x0 ;  /* 0x000000000000781c */ /* 0x000fda0003f0f008 */
[----:B0-----:R-:W-:Y:S05]  /*40f0*/  @P0 BRA `(.L_x_30) ;  /* 0x0000000000040947 */ /* 0x001fea0003800000 */
[----:B------:R-:W-:Y:S01]  /*4100*/  BPT.TRAP 0x1 ;  /* 0x000000040000795c */ /* 0x000fe20000300000 */
.L_x_30:
[----:B------:R-:W-:Y:S01]  /*4110*/  UIADD3 UR18, UR18, 0x1, URZ ;  /* 0x0000000112127890 */ /* 0x000fe2000fffe03f */
[C---:B------:R-:W-:Y:S01]  /*4120*/  ISETP.GT.AND P0, PT, R228.reuse, 0x1, PT ;  /* 0x00000001e400780c */ /* 0x040fe20003f04270 */
[----:B------:R-:W-:Y:S01]  /*4130*/  UIADD3 UR19, UR19, 0x1, URZ ;  /* 0x0000000113137890 */ /* 0x000fe2000fffe03f */
[----:B------:R-:W-:Y:S01]  /*4140*/  VIADD R228, R228, 0xffffffff ;  /* 0xffffffffe4e47836 */ /* 0x000fe20000000000 */
[----:B------:R-:W-:Y:S02]  /*4150*/  UISETP.NE.AND UP0, UPT, UR18, 0x5, UPT ;  /* 0x000000051200788c */ /* 0x000fe4000bf05270 */
[----:B------:R-:W-:Y:S02]  /*4160*/  UISETP.NE.AND UP1, UPT, UR19, 0x5, UPT ;  /* 0x000000051300788c */ /* 0x000fe4000bf25270 */
[----:B------:R-:W-:Y:S02]  /*4170*/  USEL UR8, URZ, 0x1, UP0 ;  /* 0x000000013f087887 */ /* 0x000fe40008000000 */
[----:B------:R-:W-:-:S02]  /*4180*/  USEL UR18, UR18, URZ, UP0 ;  /* 0x0000003f12127287 */ /* 0x000fc40008000000 */
[----:B------:R-:W-:Y:S02]  /*4190*/  USEL UR19, UR19, URZ, UP1 ;  /* 0x0000003f13137287 */ /* 0x000fe40008800000 */
[----:B------:R-:W-:Y:S01]  /*41a0*/  LOP3.LUT R227, R227, UR8, RZ, 0x3c, !PT ;  /* 0x00000008e3e37c12 */ /* 0x000fe2000f8e3cff */
[----:B------:R-:W-:Y:S01]  /*41b0*/  UMOV UR8, 0x1 ;  /* 0x0000000100087882 */ /* 0x000fe20000000000 */
[----:B------:R-:W-:Y:S08]  /*41c0*/  @P0 BRA `(.L_x_31) ;  /* 0xffffffec00700947 */ /* 0x000ff0000383ffff */
.L_x_23:
[----:B------:R-:W-:-:S04]  /*41d0*/  UISETP.NE.AND UP0, UPT, UR6, URZ, UPT ;  /* 0x0000003f0600728c */ /* 0x000fc8000bf05270 */
[----:B------:R-:W-:-:S06]  /*41e0*/  USEL UR6, URZ, 0x1, !UP0 ;  /* 0x000000013f067887 */ /* 0x000fcc000c000000 */
[----:B------:R-:W-:-:S13]  /*41f0*/  ISETP.NE.AND P0, PT, RZ, UR6, PT ;  /* 0x00000006ff007c0c */ /* 0x000fda000bf05270 */
[----:B------:R-:W-:Y:S05]  /*4200*/  @!P0 BRA `(.L_x_32) ;  /* 0x0000000c00dc8947 */ /* 0x000fea0003800000 */
[----:B------:R-:W4:Y:S04]  /*4210*/  LDL.LU R227, [R1+0x74] ;  /* 0x0000740001e37983 */ /* 0x000f280000300800 */
[----:B----4-:R0:W-:Y:S04]  /*4220*/  STL [R1+0x90], R227 ;  /* 0x000090e301007387 */ /* 0x0101e80000100800 */
[----:B0-----:R-:W4:Y:S04]  /*4230*/  LDL.LU R227, [R1+0x70] ;  /* 0x0000700001e37983 */ /* 0x001f280000300800 */
        /* <DEDUP_REMOVED lines=55> */
[----:B0-----:R-:W4:Y:S01]  /*45b0*/  LDL.LU R227, [R1] ;  /* 0x0000000001e37983 */ /* 0x001f220000300800 */
[----:B------:R-:W-:-:S02]  /*45c0*/  WARPGROUP.DEPBAR.LE gsb0, 0x0 ;  /* 0x00008000000079c5 */ /* 0x000fc40000010000 */
[----:B------:R-:W-:Y:S01]  /*45d0*/  FADD R226, R88, R226 ;  /* 0x000000e258e27221 */ /* 0x000fe20000000000 */
        /* <DEDUP_REMOVED lines=95> */
[----:B-----5:R-:W-:Y:S01]  /*4bd0*/  FADD R2, R56, R2 ;  /* 0x0000000238027221 */ /* 0x020fe20000000000 */
[----:B------:R-:W-:Y:S01]  /*4be0*/  FADD R0, R57, R0 ;  /* 0x0000000039007221 */ /* 0x000fe20000000000 */
[----:B----4-:R-:W-:-:S05]  /*4bf0*/  FADD R227, R58, R227 ;  /* 0x000000e33ae37221 */ /* 0x010fca0000000000 */
[----:B------:R0:W-:Y:S04]  /*4c00*/  STL [R1], R227 ;  /* 0x000000e301007387 */ /* 0x0001e80000100800 */
[----:B0-----:R-:W4:Y:S02]  /*4c10*/  LDL.LU R227, [R1+0x100] ;  /* 0x0001000001e37983 */ /* 0x001f240000300800 */
[----:B----4-:R-:W-:-:S05]  /*4c20*/  FADD R227, R59, R227 ;  /* 0x000000e33be37221 */ /* 0x010fca0000000000 */
[----:B------:R0:W-:Y:S04]  /*4c30*/  STL [R1+0x4], R227 ;  /* 0x000004e301007387 */ /* 0x0001e80000100800 */
        /* <DEDUP_REMOVED lines=83> */
[----:B------:R0:W-:Y:S02]  /*5170*/  STL [R1+0x74], R227 ;  /* 0x000074e301007387 */ /* 0x0001e40000100800 */
.L_x_32:
[----:B------:R-:W-:Y:S02]  /*5180*/  WARPGROUP.DEPBAR.LE gsb0, 0x0 ;  /* 0x00008000000079c5 */ /* 0x000fe40000010000 */
[----:B------:R-:W4:Y:S02]  /*5190*/  LDC R24, c[0x0][0x28c] ;  /* 0x0000a300ff187b82 */ /* 0x000f240000000800 */
[----:B----4-:R-:W-:-:S13]  /*51a0*/  ISETP.GE.AND P0, PT, R24, 0x1, PT ;  /* 0x000000011800780c */ /* 0x010fda0003f06270 */
[----:B------:R-:W-:Y:S05]  /*51b0*/  @!P0 BRA `(.L_x_33) ;  /* 0x0000000000648947 */ /* 0x000fea0003800000 */
[----:B------:R-:W-:-:S06]  /*51c0*/  UISETP.NE.AND UP0, UPT, UR23, 0x3, UPT ;  /* 0x000000031700788c */ /* 0x000fcc000bf05270 */
[----:B------:R-:W-:-:S13]  /*51d0*/  PLOP3.LUT P0, PT, PT, PT, UP0, 0x80, 0x0 ;  /* 0x000000000000781c */ /* 0x000fda0003f0f008 */
[----:B------:R-:W-:Y:S05]  /*51e0*/  @!P0 BRA `(.L_x_34) ;  /* 0x0000000000048947 */ /* 0x000fea0003800000 */
[----:B------:R-:W-:Y:S01]  /*51f0*/  BPT.TRAP 0x1 ;  /* 0x000000040000795c */ /* 0x000fe20000300000 */
.L_x_34:
[----:B0-----:R-:W4:Y:S01]  /*5200*/  LDL R227, [R1+0x78] ;  /* 0x0000780001e37983 */ /* 0x001f220000100800 */
[----:B------:R-:W-:Y:S01]  /*5210*/  BSSY B0, `(.L_x_35) ;  /* 0x000000f000007945 */ /* 0x000fe20003800000 */
[----:B----4-:R-:W-:-:S13]  /*5220*/  ISETP.NE.AND P0, PT, R227, RZ, PT ;  /* 0x000000ffe300720c */ /* 0x010fda0003f05270 */
[----:B------:R-:W-:Y:S05]  /*5230*/  @!P0 BRA `(.L_x_36) ;  /* 0x0000000000308947 */ /* 0x000fea0003800000 */
[----:B------:R-:W4:Y:S01]  /*5240*/  LDL R227, [R1+0x7c] ;  /* 0x00007c0001e37983 */ /* 0x000f220000100800 */
[----:B------:R-:W-:-:S04]  /*5250*/  UISETP.LT.AND UP0, UPT, UR12, 0x1, UPT ;  /* 0x000000010c00788c */ /* 0x000fc8000bf01270 */
[----:B------:R-:W-:-:S04]  /*5260*/  USEL UR8, UR12, 0x1, UP0 ;  /* 0x000000010c087887 */ /* 0x000fc80008000000 */
[----:B------:R-:W-:-:S04]  /*5270*/  UIADD3 UR8, UR5, UR12, -UR8 ;  /* 0x0000000c05087290 */ /* 0x000fc8000fffe808 */
[----:B------:R-:W-:-:S04]  /*5280*/  UIMAD.WIDE.U32 UR6, UR8, -0x33333333, URZ ;  /* 0xcccccccd080678a5 */ /* 0x000fc8000f8e003f */
[----:B------:R-:W-:-:S04]  /*5290*/  USHF.R.U32.HI UR6, URZ, 0x2, UR7 ;  /* 0x000000023f067899 */ /* 0x000fc80008011607 */
[----:B------:R-:W-:-:S04]  /*52a0*/  UIMAD UR8, UR6, -0x5, UR8 ;  /* 0xfffffffb060878a4 */ /* 0x000fc8000f8e0208 */
[----:B------:R-:W-:-:S04]  /*52b0*/  ULEA UR8, UR8, UR14, 0x3 ;  /* 0x0000000e08087291 */ /* 0x000fc8000f8e183f */
[----:B------:R-:W-:-:S06]  /*52c0*/  UIADD3 UR8, UR8, 0x28, URZ ;  /* 0x0000002808087890 */ /* 0x000fcc000fffe03f */
[----:B------:R-:W-:-:S05]  /*52d0*/  IMAD.U32 R24, RZ, RZ, UR8 ;  /* 0x00000008ff187e24 */ /* 0x000fca000f8e00ff */
[----:B----4-:R-:W-:-:S04]  /*52e0*/  PRMT R24, R227, 0x654, R24 ;  /* 0x00000654e3187816 */ /* 0x010fc80000000018 */
[----:B------:R0:W-:Y:S03]  /*52f0*/  SYNCS.ARRIVE.TRANS64.RED.A1T0 RZ, [R24+URZ], RZ ;  /* 0x000000ff18ff79a7 */ /* 0x0001e6000810043f */
.L_x_36:
[----:B------:R-:W-:Y:S05]  /*5300*/  BSYNC B0 ;  /* 0x0000000000007941 */ /* 0x000fea0003800000 */
.L_x_35:
[----:B------:R-:W-:-:S06]  /*5310*/  UISETP.GT.U32.AND UP0, UPT, UR13, 0x1, UPT ;  /* 0x000000010d00788c */ /* 0x000fcc000bf04070 */
[----:B------:R-:W-:-:S13]  /*5320*/  PLOP3.LUT P0, PT, PT, PT, UP0, 0x80, 0x0 ;  /* 0x000000000000781c */ /* 0x000fda0003f0f008 */
[----:B------:R-:W-:Y:S05]  /*5330*/  @P0 BRA `(.L_x_33) ;  /* 0x0000000000040947 */ /* 0x000fea0003800000 */
[----:B------:R-:W-:Y:S01]  /*5340*/  BPT.TRAP 0x1 ;  /* 0x000000040000795c */ /* 0x000fe20000300000 */
.L_x_33:
[----:B-----5:R4:W-:Y:S01]  /*5350*/  STL [R1+0x94], R2 ;  /* 0x0000940201007387 */ /* 0x0209e20000100800 */
[----:B------:R-:W1:Y:S01]  /*5360*/  LDC R29, c[0x0][0x288] ;  /* 0x0000a200ff1d7b82 */ /* 0x000e620000000800 */
[----:B------:R-:W-:Y:S02]  /*5370*/  UIADD3 UR9, UR12, UR5, URZ ;  /* 0x000000050c097290 */ /* 0x000fe4000fffe03f */
[----:B------:R-:W-:Y:S01]  /*5380*/  USHF.R.S32.HI UR10, URZ, 0x1f, UR22 ;  /* 0x0000001f3f0a7899 */ /* 0x000fe20008011416 */
[----:B------:R-:W-:Y:S01]  /*5390*/  ULDC.64 UR6, c[0x0][0x5d0] ;  /* 0x0001740000067ab9 */ /* 0x000fe20000000a00 */
[----:B------:R-:W-:Y:S01]  /*53a0*/  ULDC UR11, c[0x0][0x284] ;  /* 0x0000a100000b7ab9 */ /* 0x000fe20000000800 */
[----:B----4-:R-:W4:Y:S04]  /*53b0*/  LDL.LU R2, [R1+0x88] ;  /* 0x0000880001027983 */ /* 0x010f280000300800 */
[----:B------:R2:W-:Y:S04]  /*53c0*/  STL [R1+0x90], R0 ;  /* 0x0000900001007387 */ /* 0x0005e80000100800 */
[----:B0-----:R-:W3:Y:S01]  /*53d0*/  LDL.LU R227, [R1+0x8c] ;  /* 0x00008c0001e37983 */ /* 0x001ee20000300800 */
[----:B--2---:R-:W0:Y:S02]  /*53e0*/  S2R R0, SR_TID.X ;  /* 0x0000000000007919 */ /* 0x004e240000002100 */
[----:B0-----:R-:W-:-:S02]  /*53f0*/  SHF.R.U32.HI R24, RZ, 0x2, R0 ;  /* 0x00000002ff187819 */ /* 0x001fc40000011600 */
[----:B------:R-:W-:Y:S02]  /*5400*/  LOP3.LUT R26, R0, 0x60, RZ, 0xc0, !PT ;  /* 0x00000060001a7812 */ /* 0x000fe400078ec0ff */
[----:B------:R-:W-:Y:S02]  /*5410*/  SHF.R.U32.HI R27, RZ, 0x7, R0 ;  /* 0x00000007ff1b7819 */ /* 0x000fe40000011600 */
[----:B------:R-:W-:Y:S02]  /*5420*/  LOP3.LUT R25, R24, 0x7, RZ, 0xc0, !PT ;  /* 0x0000000718197812 */ /* 0x000fe400078ec0ff */
[----:B------:R-:W-:Y:S02]  /*5430*/  SHF.R.U32.HI R28, RZ, 0x1, R26 ;  /* 0x00000001ff1c7819 */ /* 0x000fe4000001161a */
[----:B------:R-:W-:Y:S02]  /*5440*/  LOP3.LUT R24, R27, 0x1, RZ, 0xc0, !PT ;  /* 0x000000011b187812 */ /* 0x000fe400078ec0ff */
[----:B------:R-:W-:Y:S01]  /*5450*/  IADD3 R27, RZ, -R28, -R25 ;  /* 0x8000001cff1b7210 */ /* 0x000fe20007ffe819 */
[----:B------:R-:W-:-:S02]  /*5460*/  IMAD.SHL.U32 R32, R0, 0x2, RZ ;  /* 0x0000000200207824 */ /* 0x000fc400078e00ff */
[C---:B------:R-:W-:Y:S02]  /*5470*/  IMAD.SHL.U32 R26, R24.reuse, 0x40, RZ ;  /* 0x00000040181a7824 */ /* 0x040fe400078e00ff */
[----:B------:R-:W-:Y:S01]  /*5480*/  IMAD R42, R24, -0x40, R27 ;  /* 0xffffffc0182a7824 */ /* 0x000fe200078e021b */
[----:B------:R-:W-:Y:S01]  /*5490*/  LOP3.LUT R24, R0, 0x3, RZ, 0xc0, !PT ;  /* 0x0000000300187812 */ /* 0x000fe200078ec0ff */
[----:B----4-:R-:W-:Y:S02]  /*54a0*/  IMAD.SHL.U32 R41, R2, 0x80, RZ ;  /* 0x0000008002297824 */ /* 0x010fe400078e00ff */
[----:B------:R0:W5:Y:S04]  /*54b0*/  LDL.LU R2, [R1+0x94] ;  /* 0x0000940001027983 */ /* 0x0001680000300800 */
[----:B------:R0:W5:Y:S01]  /*54c0*/  LDL.LU R0, [R1+0x90] ;  /* 0x0000900001007983 */ /* 0x0001620000300800 */
[----:B------:R-:W-:Y:S01]  /*54d0*/  LOP3.LUT R43, R26, 0x40, R25, 0xe2, !PT ;  /* 0x000000401a2b7812 */ /* 0x000fe200078ee219 */
[----:B---3--:R-:W-:Y:S01]  /*54e0*/  IMAD.SHL.U32 R25, R227, 0x100, RZ ;  /* 0x00000100e3197824 */ /* 0x008fe200078e00ff */
[----:B------:R-:W-:Y:S01]  /*54f0*/  UISETP.GT.U32.AND UP0, UPT, UR9, 0x4, UPT ;  /* 0x000000040900788c */ /* 0x000fe2000bf04070 */
[C---:B-1----:R-:W-:Y:S01]  /*5500*/  ISETP.GE.AND P0, PT, R41.reuse, R29, PT ;  /* 0x0000001d2900720c */ /* 0x042fe20003f06270 */
[----:B------:R-:W-:Y:S01]  /*5510*/  UIMAD UR5, UR10, UR6, URZ ;  /* 0x000000060a0572a4 */ /* 0x000fe2000f8e023f */
[----:B------:R-:W-:Y:S01]  /*5520*/  LOP3.LUT R32, R41, 0x6, R32, 0xf8, !PT ;  /* 0x0000000629207812 */ /* 0x000fe200078ef820 */
[----:B------:R-:W-:Y:S01]  /*5530*/  UISETP.LT.U32.AND UP0, UPT, UR12, 0x5, UP0 ;  /* 0x000000050c00788c */ /* 0x000fe20008701070 */
[----:B------:R-:W-:Y:S01]  /*5540*/  ISETP.GE.OR P0, PT, R25, UR11, P0 ;  /* 0x0000000b19007c0c */ /* 0x000fe20008706670 */
[----:B------:R-:W-:Y:S01]  /*5550*/  UISETP.GE.U32.AND UP1, UPT, UR12, 0x5, UPT ;  /* 0x000000050c00788c */ /* 0x000fe2000bf26070 */
[----:B------:R-:W-:Y:S01]  /*5560*/  IMAD.U32 R27, RZ, RZ, UR6 ;  /* 0x00000006ff1b7e24 */ /* 0x000fe2000f8e00ff */
[----:B------:R-:W-:Y:S01]  /*5570*/  UIMAD UR8, UR22, UR7, UR5 ;  /* 0x00000007160872a4 */ /* 0x000fe2000f8e0205 */
[----:B------:R-:W-:Y:S01]  /*5580*/  SHF.R.S32.HI R33, RZ, 0x1f, R32 ;  /* 0x0000001fff217819 */ /* 0x000fe20000011420 */
[----:B------:R-:W-:-:S02]  /*5590*/  UIMAD.WIDE.U32 UR6, UR9, -0x33333333, URZ ;  /* 0xcccccccd090678a5 */ /* 0x000fc4000f8e003f */
[----:B------:R-:W-:Y:S02]  /*55a0*/  USEL UR5, URZ, 0x1, !UP0 ;  /* 0x000000013f057887 */ /* 0x000fe4000c000000 */
[----:B------:R-:W-:Y:S01]  /*55b0*/  USHF.R.U32.HI UR6, URZ, 0x2, UR7 ;  /* 0x000000023f067899 */ /* 0x000fe20008011607 */
[----:B------:R-:W-:Y:S01]  /*55c0*/  IMAD.WIDE.U32 R26, R27, UR22, R32 ;  /* 0x000000161b1a7c25 */ /* 0x000fe2000f8e0020 */
[----:B------:R-:W-:Y:S01]  /*55d0*/  ULOP3.LUT UR4, UR4, UR5, URZ, 0x3c, !UPT ;  /* 0x0000000504047292 */ /* 0x000fe2000f8e3c3f */
[----:B------:R-:W-:Y:S02]  /*55e0*/  IADD3 R42, -R25, UR11, R42 ;  /* 0x0000000b192a7c10 */ /* 0x000fe4000fffe12a */
[----:B------:R-:W-:Y:S01]  /*55f0*/  IMAD.WIDE R38, R227, 0x100, RZ ;  /* 0x00000100e3267825 */ /* 0x000fe200078e02ff */
[----:B------:R-:W-:Y:S02]  /*5600*/  UIMAD UR5, UR6, -0x5, UR9 ;  /* 0xfffffffb060578a4 */ /* 0x000fe4000f8e0209 */
[----:B------:R-:W-:Y:S01]  /*5610*/  @UP1 ULOP3.LUT UR4, UR4, 0x1, UR6, 0x78, !UPT ;  /* 0x0000000104041892 */ /* 0x000fe2000f8e7806 */
[----:B------:R-:W-:-:S02]  /*5620*/  IMAD R24, R24, -0x2, R29 ;  /* 0xfffffffe18187824 */ /* 0x000fc400078e021d */
[----:B------:R-:W-:Y:S01]  /*5630*/  VIADD R27, R27, UR8 ;  /* 0x000000081b1b7c36 */ /* 0x000fe20008000000 */
[----:B------:R-:W-:Y:S01]  /*5640*/  LOP3.LUT R43, R38, R43, R28, 0xfe, !PT ;  /* 0x0000002b262b7212 */ /* 0x000fe200078efe1c */
[----:B------:R-:W-:Y:S02]  /*5650*/  IMAD.IADD R41, R24, 0x1, -R41 ;  /* 0x0000000118297824 */ /* 0x000fe400078e0a29 */
[----:B------:R-:W-:Y:S01]  /*5660*/  IMAD.MOV.U32 R40, RZ, RZ, -0x1 ;  /* 0xffffffffff287424 */ /* 0x000fe200078e00ff */
[----:B0-----:R-:W-:Y:S06]  /*5670*/  @P0 BRA `(.L_x_37) ;  /* 0x0000008c00fc0947 */ /* 0x001fec0003800000 */
[----:B------:R-:W0:Y:S01]  /*5680*/  LDC.64 R28, c[0x0][0x5c8] ;  /* 0x00017200ff1c7b82 */ /* 0x000e220000000a00 */
[----:B------:R-:W-:Y:S01]  /*5690*/  ULDC.64 UR6, c[0x0][0x5c0] ;  /* 0x0001700000067ab9 */ /* 0x000fe20000000a00 */
[----:B------:R-:W-:Y:S01]  /*56a0*/  BSSY B0, `(.L_x_37) ;  /* 0x00008fc000007945 */ /* 0x000fe20003800000 */
[-C--:B0-----:R-:W-:Y:S01]  /*56b0*/  IMAD R24, R39, R28.reuse, RZ ;  /* 0x0000001c27187224 */ /* 0x081fe200078e02ff */
[----:B------:R-:W-:Y:S01]  /*56c0*/  SHF.L.U64.HI R34, R28, 0x3, R29 ;  /* 0x000000031c227819 */ /* 0x000fe2000001021d */
[----:B------:R-:W-:-:S04]  /*56d0*/  IMAD.WIDE.U32 R26, R43, R28, R26 ;  /* 0x0000001c2b1a7225 */ /* 0x000fc800078e001a */
[----:B------:R-:W-:Y:S01]  /*56e0*/  IMAD R25, R43, R29, R24 ;  /* 0x0000001d2b197224 */ /* 0x000fe200078e0218 */
[----:B------:R-:W-:Y:S01]  /*56f0*/  IADD3 R24, P3, R26, UR6, RZ ;  /* 0x000000061a187c10 */ /* 0x000fe2000ff7e0ff */
[C---:B------:R-:W-:Y:S01]  /*5700*/  IMAD.SHL.U32 R35, R28.reuse, 0x8, RZ ;  /* 0x000000081c237824 */ /* 0x040fe200078e00ff */
[----:B------:R-:W-:Y:S01]  /*5710*/  LEA R30, P2, R28, R26, 0x7 ;  /* 0x0000001a1c1e7211 */ /* 0x000fe200078438ff */
[----:B------:R-:W-:-:S03]  /*5720*/  IMAD.IADD R27, R27, 0x1, R25 ;  /* 0x000000011b1b7824 */ /* 0x000fc600078e0219 */
[----:B------:R-:W-:Y:S02]  /*5730*/  IADD3 R26, P1, P0, R26, UR6, R35 ;  /* 0x000000061a1a7c10 */ /* 0x000fe4000f83e023 */
[----:B------:R-:W-:Y:S02]  /*5740*/  IADD3.X R25, R27, UR7, RZ, P3, !PT ;  /* 0x000000071b197c10 */ /* 0x000fe40009ffe4ff */
[----:B------:R-:W-:Y:S02]  /*5750*/  FSETP.NEU.AND P3, PT, RZ, UR21, PT ;  /* 0x00000015ff007c0b */ /* 0x000fe4000bf6d000 */
[----:B------:R-:W-:Y:S02]  /*5760*/  LEA.HI.X R31, R28, R27, R29, 0x7, P2 ;  /* 0x0000001b1c1f7211 */ /* 0x000fe400010f3c1d */
[C---:B------:R-:W-:Y:S02]  /*5770*/  IADD3 R28, P2, R30.reuse, UR6, RZ ;  /* 0x000000061e1c7c10 */ /* 0x040fe4000ff5e0ff */
[----:B------:R-:W-:-:S02]  /*5780*/  IADD3 R30, P5, P6, R30, UR6, R35 ;  /* 0x000000061e1e7c10 */ /* 0x000fc4000febe023 */
[----:B------:R-:W-:Y:S02]  /*5790*/  IADD3.X R29, R31, UR7, RZ, P2, !PT ;  /* 0x000000071f1d7c10 */ /* 0x000fe400097fe4ff */
[--C-:B------:R-:W-:Y:S02]  /*57a0*/  IADD3.X R27, R27, UR7, R34.reuse, P1, P0 ;  /* 0x000000071b1b7c10 */ /* 0x100fe40008fe0422 */
[----:B------:R-:W-:Y:S01]  /*57b0*/  IADD3.X R31, R31, UR7, R34, P5, P6 ;  /* 0x000000071f1f7c10 */ /* 0x000fe2000afec422 */
[----:B------:R-:W-:Y:S06]  /*57c0*/  @!P3 BRA `(.L_x_38) ;  /* 0x0000006c001cb947 */ /* 0x000fec0003800000 */
[----:B------:R-:W-:Y:S01]  /*57d0*/  ULDC.64 UR8, c[0x0][0x5b8] ;  /* 0x00016e0000087ab9 */ /* 0x000fe20000000a00 */
[----:B------:R-:W-:Y:S01]  /*57e0*/  ISETP.GE.AND P0, PT, R42, 0x1, PT ;  /* 0x000000012a00780c */ /* 0x000fe20003f06270 */
[----:B------:R-:W-:Y:S02]  /*57f0*/  UIMAD UR6, UR10, UR8, URZ ;  /* 0x000000080a0672a4 */ /* 0x000fe4000f8e023f */
[----:B------:R-:W-:Y:S01]  /*5800*/  IMAD.U32 R35, RZ, RZ, UR8 ;  /* 0x00000008ff237e24 */ /* 0x000fe2000f8e00ff */
[----:B------:R-:W-:Y:S01]  /*5810*/  BSSY B1, `(.L_x_39) ;  /* 0x0000010000017945 */ /* 0x000fe20003800000 */
[----:B------:R-:W-:Y:S01]  /*5820*/  ISETP.LT.OR P3, PT, R41, 0x1, !P0 ;  /* 0x000000012900780c */ /* 0x000fe20004761670 */
[----:B------:R-:W-:Y:S02]  /*5830*/  UIMAD UR6, UR22, UR9, UR6 ;  /* 0x00000009160672a4 */ /* 0x000fe4000f8e0206 */
[----:B------:R-:W-:Y:S01]  /*5840*/  IMAD.WIDE.U32 R32, R35, UR22, R32 ;  /* 0x0000001623207c25 */ /* 0x000fe2000f8e0020 */
[----:B------:R-:W-:-:S03]  /*5850*/  ULDC.64 UR8, c[0x0][0x5a8] ;  /* 0x00016a0000087ab9 */ /* 0x000fc60000000a00 */
[----:B------:R-:W-:Y:S02]  /*5860*/  IMAD.MOV.U32 R36, RZ, RZ, R32 ;  /* 0x000000ffff247224 */ /* 0x000fe400078e0020 */
[----:B------:R-:W-:Y:S01]  /*5870*/  VIADD R37, R33, UR6 ;  /* 0x0000000621257c36 */ /* 0x000fe20008000000 */
[----:B------:R-:W-:Y:S02]  /*5880*/  ULDC.64 UR6, c[0x0][0x5b0] ;  /* 0x00016c0000067ab9 */ /* 0x000fe40000000a00 */
[----:B------:R-:W-:Y:S02]  /*5890*/  IMAD R34, R39, UR6, RZ ;  /* 0x0000000627227c24 */ /* 0x000fe4000f8e02ff */
[----:B------:R-:W-:-:S04]  /*58a0*/  IMAD.WIDE.U32 R32, R43, UR6, R36 ;  /* 0x000000062b207c25 */ /* 0x000fc8000f8e0024 */
[--C-:B------:R-:W-:Y:S01]  /*58b0*/  IMAD R35, R43, UR7, R34.reuse ;  /* 0x000000072b237c24 */ /* 0x100fe2000f8e0222 */
[----:B------:R-:W-:Y:S02]  /*58c0*/  IADD3 R32, P1, R32, UR8, RZ ;  /* 0x0000000820207c10 */ /* 0x000fe4000ff3e0ff */
[----:B------:R-:W-:Y:S02]  /*58d0*/  PRMT R34, RZ, 0x7610, R34 ;  /* 0x00007610ff227816 */ /* 0x000fe40000000022 */
[----:B------:R-:W-:Y:S01]  /*58e0*/  IADD3.X R33, R33, UR9, R35, P1, !PT ;  /* 0x0000000921217c10 */ /* 0x000fe20008ffe423 */
[----:B------:R-:W-:Y:S08]  /*58f0*/  @P3 BRA `(.L_x_40) ;  /* 0x0000000000043947 */ /* 0x000ff00003800000 */
[----:B------:R0:W5:Y:S02]  /*5900*/  LDG.E.U8 R34, desc[UR16][R32.64] ;  /* 0x0000001020227981 */ /* 0x000164000c1e1100 */
.L_x_40:
[----:B------:R-:W-:Y:S05]  /*5910*/  BSYNC B1 ;  /* 0x0000000000017941 */ /* 0x000fea0003800000 */
.L_x_39:
[----:B-----5:R-:W-:Y:S01]  /*5920*/  LOP3.LUT R34, R34, 0xff, RZ, 0xc0, !PT ;  /* 0x000000ff22227812 */ /* 0x020fe200078ec0ff */
[----:B------:R-:W-:Y:S01]  /*5930*/  BSSY B1, `(.L_x_41) ;  /* 0x000000b000017945 */ /* 0x000fe20003800000 */
[----:B------:R-:W-:Y:S02]  /*5940*/  ISETP.LT.OR P2, PT, R41, 0x2, !P0 ;  /* 0x000000022900780c */ /* 0x000fe40004741670 */
[----:B------:R-:W-:-:S05]  /*5950*/  F2FP.F16.E4M3.UNPACK_B R34, R34 ;  /* 0x00000022ff22723e */ /* 0x000fca00020006ff */
[----:B------:R-:W-:-:S05]  /*5960*/  HADD2.F32 R34, -RZ, R34.H0_H0 ;  /* 0x20000022ff227230 */ /* 0x000fca0000004100 */
[----:B------:R-:W-:Y:S01]  /*5970*/  FMUL R35, R34, UR21 ;  /* 0x0000001522237c20 */ /* 0x000fe20008400000 */
[----:B------:R-:W-:-:S03]  /*5980*/  PRMT R34, RZ, 0x7610, R34 ;  /* 0x00007610ff227816 */ /* 0x000fc60000000022 */
[----:B------:R-:W-:-:S05]  /*5990*/  FFMA R35, R226, UR20, R35 ;  /* 0x00000014e2237c23 */ /* 0x000fca0008000023 */
[----:B------:R-:W-:-:S05]  /*59a0*/  F2FP.SATFINITE.E4M3.F32.PACK_AB_MERGE_C R35, RZ, R35, RZ ;  /* 0x00000023ff23723e */ /* 0x000fca00048070ff */
[----:B------:R1:W-:Y:S01]  /*59b0*/  @!P3 STG.E.U8 desc[UR16][R24.64], R35 ;  /* 0x000000231800b986 */ /* 0x0003e2000c101110 */
[----:B------:R-:W-:Y:S05]  /*59c0*/  @P2 BRA `(.L_x_42) ;  /* 0x0000000000042947 */ /* 0x000fea0003800000 */
[----:B------:R2:W5:Y:S02]  /*59d0*/  LDG.E.U8 R34, desc[UR16][R32.64+0x1] ;  /* 0x0000011020227981 */ /* 0x000564000c1e1100 */
.L_x_42:
[----:B------:R-:W-:Y:S05]  /*59e0*/  BSYNC B1 ;  /* 0x0000000000017941 */ /* 0x000fea0003800000 */
.L_x_41:
[----:B-----5:R-:W-:Y:S01]  /*59f0*/  LOP3.LUT R34, R34, 0xff, RZ, 0xc0, !PT ;  /* 0x000000ff22227812 */ /* 0x020fe200078ec0ff */
[----:B------:R-:W-:Y:S01]  /*5a00*/  BSSY B1, `(.L_x_43) ;  /* 0x0000013000017945 */ /* 0x000fe20003800000 */
[----:B------:R-:W-:Y:S02]  /*5a10*/  IADD3 R45, P1, R43, 0x8, RZ ;  /* 0x000000082b2d7810 */ /* 0x000fe40007f3e0ff */
[----:B------:R-:W-:-:S03]  /*5a20*/  F2FP.F16.E4M3.UNPACK_B R34, R34 ;  /* 0x00000022ff22723e */ /* 0x000fc600020006ff */
[----:B-1----:R-:W-:Y:S01]  /*5a30*/  IMAD.X R35, RZ, RZ, R39, P1 ;  /* 0x000000ffff237224 */ /* 0x002fe200008e0627 */
[----:B------:R-:W-:Y:S01]  /*5a40*/  ISETP.GE.AND P1, PT, R42, 0x9, PT ;  /* 0x000000092a00780c */ /* 0x000fe20003f26270 */
[----:B------:R-:W-:Y:S02]  /*5a50*/  HADD2.F32 R34, -RZ, R34.H0_H0 ;  /* 0x20000022ff227230 */ /* 0x000fe40000004100 */
[----:B------:R-:W-:Y:S01]  /*5a60*/  IMAD R46, R35, UR6, RZ ;  /* 0x00000006232e7c24 */ /* 0x000fe2000f8e02ff */
[----:B------:R-:W-:Y:S02]  /*5a70*/  ISETP.LT.OR P5, PT, R41, 0x1, !P1 ;  /* 0x000000012900780c */ /* 0x000fe40004fa1670 */
[----:B------:R-:W-:Y:S01]  /*5a80*/  FMUL R44, R34, UR21 ;  /* 0x00000015222c7c20 */ /* 0x000fe20008400000 */
[----:B------:R-:W-:-:S04]  /*5a90*/  IMAD.WIDE.U32 R34, R45, UR6, R36 ;  /* 0x000000062d227c25 */ /* 0x000fc8000f8e0024 */
[----:B------:R-:W-:Y:S01]  /*5aa0*/  FFMA R44, R225, UR20, R44 ;  /* 0x00000014e12c7c23 */ /* 0x000fe2000800002c */
[----:B------:R-:W-:Y:S01]  /*5ab0*/  IMAD R45, R45, UR7, R46 ;  /* 0x000000072d2d7c24 */ /* 0x000fe2000f8e022e */
[----:B------:R-:W-:-:S03]  /*5ac0*/  IADD3 R34, P3, R34, UR8, RZ ;  /* 0x0000000822227c10 */ /* 0x000fc6000ff7e0ff */
[----:B------:R-:W-:Y:S02]  /*5ad0*/  F2FP.SATFINITE.E4M3.F32.PACK_AB_MERGE_C R47, RZ, R44, RZ ;  /* 0x0000002cff2f723e */ /* 0x000fe400048070ff */
[----:B------:R-:W-:Y:S02]  /*5ae0*/  IADD3.X R35, R35, UR9, R45, P3, !PT ;  /* 0x0000000923237c10 */ /* 0x000fe40009ffe42d */
[----:B------:R-:W-:Y:S01]  /*5af0*/  PRMT R44, RZ, 0x7610, R44 ;  /* 0x00007610ff2c7816 */ /* 0x000fe2000000002c */
[----:B------:R1:W-:Y:S01]  /*5b00*/  @!P2 STG.E.U8 desc[UR16][R24.64+0x1], R47 ;  /* 0x0000012f1800a986 */ /* 0x0003e2000c101110 */
[----:B------:R-:W-:Y:S05]  /*5b10*/  @P5 BRA `(.L_x_44) ;  /* 0x0000000000045947 */ /* 0x000fea0003800000 */
[----:B------:R3:W5:Y:S02]  /*5b20*/  LDG.E.U8 R44, desc[UR16][R34.64] ;  /* 0x00000010222c7981 */ /* 0x000764000c1e1100 */
.L_x_44:
[----:B------:R-:W-:Y:S05]  /*5b30*/  BSYNC B1 ;  /* 0x0000000000017941 */ /* 0x000fea0003800000 */
.L_x_43:
        /* <DEDUP_REMOVED lines=12> */
.L_x_46:
[----:B------:R-:W-:Y:S05]  /*5c00*/  BSYNC B1 ;  /* 0x0000000000017941 */ /* 0x000fea0003800000 */
.L_x_45:
[----:B-----5:R-:W-:Y:S01]  /*5c10*/  LOP3.LUT R44, R44, 0xff, RZ, 0xc0, !PT ;  /* 0x000000ff2c2c7812 */ /* 0x020fe200078ec0ff */
[----:B------:R-:W-:Y:S01]  /*5c20*/  BSSY B1, `(.L_x_47) ;  /* 0x000000b000017945 */ /* 0x000fe20003800000 */
[----:B------:R-:W-:Y:S02]  /*5c30*/  ISETP.LT.OR P3, PT, R41, 0x9, !P0 ;  /* 0x000000092900780c */ /* 0x000fe40004761670 */
[----:B------:R-:W-:-:S05]  /*5c40*/  F2FP.F16.E4M3.UNPACK_B R44, R44 ;  /* 0x0000002cff2c723e */ /* 0x000fca00020006ff */
[----:B------:R-:W-:-:S05]  /*5c50*/  HADD2.F32 R44, -RZ, R44.H0_H0 ;  /* 0x2000002cff2c7230 */ /* 0x000fca0000004100 */
[----:B------:R-:W-:-:S04]  /*5c60*/  FMUL R44, R44, UR21 ;  /* 0x000000152c2c7c20 */ /* 0x000fc80008400000 */
[----:B------:R-:W-:-:S05]  /*5c70*/  FFMA R44, R223, UR20, R44 ;  /* 0x00000014df2c7c23 */ /* 0x000fca000800002c */
[----:B----4-:R-:W-:Y:S02]  /*5c80*/  F2FP.SATFINITE.E4M3.F32.PACK_AB_MERGE_C R45, RZ, R44, RZ ;  /* 0x0000002cff2d723e */ /* 0x010fe400048070ff */
[----:B------:R-:W-:-:S03]  /*5c90*/  PRMT R44, RZ, 0x7610, R44 ;  /* 0x00007610ff2c7816 */ /* 0x000fc6000000002c */
[----:B------:R4:W-:Y:S01]  /*5ca0*/  @!P2 STG.E.U8 desc[UR16][R26.64+0x1], R45 ;  /* 0x0000012d1a00a986 */ /* 0x0009e2000c101110 */
[----:B------:R-:W-:Y:S05]  /*5cb0*/  @P3 BRA `(.L_x_48) ;  /* 0x0000000000043947 */ /* 0x000fea0003800000 */
[----:B------:R0:W5:Y:S02]  /*5cc0*/  LDG.E.U8 R44, desc[UR16][R32.64+0x8] ;  /* 0x00000810202c7981 */ /* 0x000164000c1e1100 */
.L_x_48:
[----:B------:R-:W-:Y:S05]  /*5cd0*/  BSYNC B1 ;  /* 0x0000000000017941 */ /* 0x000fea0003800000 */
.L_x_47:
[----:B-----5:R-:W-:Y:S01]  /*5ce0*/  LOP3.LUT R44, R44, 0xff, RZ, 0xc0, !PT ;  /* 0x000000ff2c2c7812 */ /* 0x020fe200078ec0ff */
[----:B------:R-:W-:Y:S01]  /*5cf0*/  BSSY B1, `(.L_x_49) ;  /* 0x000000b000017945 */ /* 0x000fe20003800000 */
[----:B------:R-:W-:Y:S02]  /*5d00*/  ISETP.LT.OR P2, PT, R41, 0xa, !P0 ;  /* 0x0000000a2900780c */ /* 0x000fe40004741670 */
[----:B------:R-:W-:-:S05]  /*5d10*/  F2FP.F16.E4M3.UNPACK_B R44, R44 ;  /* 0x0000002cff2c723e */ /* 0x000fca00020006ff */
[----:B------:R-:W-:-:S05]  /*5d20*/  HADD2.F32 R44, -RZ, R44.H0_H0 ;  /* 0x2000002cff2c7230 */ /* 0x000fca0000004100 */
[----:B----4-:R-:W-:Y:S01]  /*5d30*/  FMUL R45, R44, UR21 ;  /* 0x000000152c2d7c20 */ /* 0x010fe20008400000 */
[----:B------:R-:W-:-:S03]  /*5d40*/  PRMT R44, RZ, 0x7610, R44 ;  /* 0x00007610ff2c7816 */ /* 0x000fc6000000002c */
[----:B------:R-:W-:-:S05]  /*5d50*/  FFMA R45, R222, UR20, R45 ;  /* 0x00000014de2d7c23 */ /* 0x000fca000800002d */
[----:B------:R-:W-:-:S05]  /*5d60*/  F2FP.SATFINITE.E4M3.F32.PACK_AB_MERGE_C R45, RZ, R45, RZ ;  /* 0x0000002dff2d723e */ /* 0x000fca00048070ff */
[----:B------:R4:W-:Y:S01]  /*5d70*/  @!P3 STG.E.U8 desc[UR16][R24.64+0x8], R45 ;  /* 0x0000082d1800b986 */ /* 0x0009e2000c101110 */
[----:B------:R-:W-:Y:S05]  /*5d80*/  @P2 BRA `(.L_x_50) ;  /* 0x0000000000042947 */ /* 0x000fea0003800000 */
[----:B------:R0:W5:Y:S02]  /*5d90*/  LDG.E.U8 R44, desc[UR16][R32.64+0x9] ;  /* 0x00000910202c7981 */ /* 0x000164000c1e1100 */
.L_x_50:
[----:B------:R-:W-:Y:S05]  /*5da0*/  BSYNC B1 ;  /* 0x0000000000017941 */ /* 0x000fea0003800000 */
.L_x_49:
        /* <DEDUP_REMOVED lines=12> */
.L_x_52:
[----:B------:R-:W-:Y:S05]  /*5e70*/  BSYNC B1 ;  /* 0x0000000000017941 */ /* 0x000fea0003800000 */
.L_x_51:
        /* <DEDUP_REMOVED lines=12> */
.L_x_54:
[----:B------:R-:W-:Y:S05]  /*5f40*/  BSYNC B1 ;  /* 0x0000000000017941 */ /* 0x000fea0003800000 */
.L_x_53:
        /* <DEDUP_REMOVED lines=12> */
.L_x_56:
[----:B------:R-:W-:Y:S05]  /*6010*/  BSYNC B1 ;  /* 0x0000000000017941 */ /* 0x000fea0003800000 */
.L_x_55:
        /* <DEDUP_REMOVED lines=12> */
.L_x_58:
[----:B------:R-:W-:Y:S05]  /*60e0*/  BSYNC B1 ;  /* 0x0000000000017941 */ /* 0x000fea0003800000 */
.L_x_57:
        /* <DEDUP_REMOVED lines=12> */
.L_x_60:
[----:B------:R-:W-:Y:S05]  /*61b0*/  BSYNC B1 ;  /* 0x0000000000017941 */ /* 0x000fea0003800000 */
.L_x_59:
        /* <DEDUP_REMOVED lines=12> */
.L_x_62:
[----:B------:R-:W-:Y:S05]  /*6280*/  BSYNC B1 ;  /* 0x0000000000017941 */ /* 0x000fea0003800000 */
.L_x_61:
        /* <DEDUP_REMOVED lines=12> */
.L_x_64:
[----:B------:R-:W-:Y:S05]  /*6350*/  BSYNC B1 ;  /* 0x0000000000017941 */ /* 0x000fea0003800000 */
.L_x_63:
        /* <DEDUP_REMOVED lines=12> */
.L_x_66:
[----:B------:R-:W-:Y:S05]  /*6420*/  BSYNC B1 ;  /* 0x0000000000017941 */ /* 0x000fea0003800000 */
.L_x_65:
        /* <DEDUP_REMOVED lines=12> */
.L_x_68:
[----:B------:R-:W-:Y:S05]  /*64f0*/  BSYNC B1 ;  /* 0x0000000000017941 */ /* 0x000fea0003800000 */
.L_x_67:
        /* <DEDUP_REMOVED lines=12> */
.L_x_70:
[----:B------:R-:W-:Y:S05]  /*65c0*/  BSYNC B1 ;  /* 0x0000000000017941 */ /* 0x000fea0003800000 */
.L_x_69:
        /* <DEDUP_REMOVED lines=12> */
.L_x_72:
[----:B------:R-:W-:Y:S05]  /*6690*/  BSYNC B1 ;  /* 0x0000000000017941 */ /* 0x000fea0003800000 */
.L_x_71:
        /* <DEDUP_REMOVED lines=12> */
.L_x_74:
[----:B------:R-:W-:Y:S05]  /*6760*/  BSYNC B1 ;  /* 0x0000000000017941 */ /* 0x000fea0003800000 */
.L_x_73:
        /* <DEDUP_REMOVED lines=12> */
.L_x_76:
[----:B------:R-:W-:Y:S05]  /*6830*/  BSYNC B1 ;  /* 0x0000000000017941 */ /* 0x000fea0003800000 */
.L_x_75:
        /* <DEDUP_REMOVED lines=12> */
.L_x_78:
[----:B------:R-:W-:Y:S05]  /*6900*/  BSYNC B1 ;  /* 0x0000000000017941 */ /* 0x000fea0003800000 */
.L_x_77:
        /* <DEDUP_REMOVED lines=12> */
.L_x_80:
[----:B------:R-:W-:Y:S05]  /*69d0*/  BSYNC B1 ;  /* 0x0000000000017941 */ /* 0x000fea0003800000 */
.L_x_79:
        /* <DEDUP_REMOVED lines=12> */
.L_x_82:
[----:B------:R-:W-:Y:S05]  /*6aa0*/  BSYNC B1 ;  /* 0x0000000000017941 */ /* 0x000fea0003800000 */
.L_x_81:
        /* <DEDUP_REMOVED lines=12> */
.L_x_84:
[----:B------:R-:W-:Y:S05]  /*6b70*/  BSYNC B1 ;  /* 0x0000000000017941 */ /* 0x000fea0003800000 */
.L_x_83:
        /* <DEDUP_REMOVED lines=12> */
.L_x_86:
[----:B------:R-:W-:Y:S05]  /*6c40*/  BSYNC B1 ;  /* 0x0000000000017941 */ /* 0x000fea0003800000 */
.L_x_85:
        /* <DEDUP_REMOVED lines=12> */
.L_x_88:
[----:B------:R-:W-:Y:S05]  /*6d10*/  BSYNC B1 ;  /* 0x0000000000017941 */ /* 0x000fea0003800000 */
.L_x_87:
        /* <DEDUP_REMOVED lines=12> */
.L_x_90:
[----:B------:R-:W-:Y:S05]  /*6de0*/  BSYNC B1 ;  /* 0x0000000000017941 */ /* 0x000fea0003800000 */
.L_x_89:
        /* <DEDUP_REMOVED lines=12> */
.L_x_92:
[----:B------:R-:W-:Y:S05]  /*6eb0*/  BSYNC B1 ;  /* 0x0000000000017941 */ /* 0x000fea0003800000 */
.L_x_91:
        /* <DEDUP_REMOVED lines=12> */
.L_x_94:
[----:B------:R-:W-:Y:S05]  /*6f80*/  BSYNC B1 ;  /* 0x0000000000017941 */ /* 0x000fea0003800000 */
.L_x_93:
        /* <DEDUP_REMOVED lines=12> */
.L_x_96:
[----:B------:R-:W-:Y:S05]  /*7050*/  BSYNC B1 ;  /* 0x0000000000017941 */ /* 0x000fea0003800000 */
.L_x_95:
        /* <DEDUP_REMOVED lines=12> */
.L_x_98:
[----:B------:R-:W-:Y:S05]  /*7120*/  BSYNC B1 ;  /* 0x0000000000017941 */ /* 0x000fea0003800000 */
.L_x_97:
        /* <DEDUP_REMOVED lines=12> */
.L_x_100:
[----:B------:R-:W-:Y:S05]  /*71f0*/  BSYNC B1 ;  /* 0x0000000000017941 */ /* 0x000fea0003800000 */
.L_x_99:
        /* <DEDUP_REMOVED lines=12> */
.L_x_102:
[----:B------:R-:W-:Y:S05]  /*72c0*/  BSYNC B1 ;  /* 0x0000000000017941 */ /* 0x000fea0003800000 */
.L_x_101:
        /* <DEDUP_REMOVED lines=12> */
.L_x_104:
[----:B------:R-:W-:Y:S05]  /*7390*/  BSYNC B1 ;  /* 0x0000000000017941 */ /* 0x000fea0003800000 */
.L_x_103:
        /* <DEDUP_REMOVED lines=12> */
.L_x_106:
[----:B------:R-:W-:Y:S05]  /*7460*/  BSYNC B1 ;  /* 0x0000000000017941 */ /* 0x000fea0003800000 */
.L_x_105:
        /* <DEDUP_REMOVED lines=12> */
.L_x_108:
[----:B------:R-:W-:Y:S05]  /*7530*/  BSYNC B1 ;  /* 0x0000000000017941 */ /* 0x000fea0003800000 */
.L_x_107:
        /* <DEDUP_REMOVED lines=12> */
.L_x_110:
[----:B------:R-:W-:Y:S05]  /*7600*/  BSYNC B1 ;  /* 0x0000000000017941 */ /* 0x000fea0003800000 */
.L_x_109:
        /* <DEDUP_REMOVED lines=12> */
.L_x_112:
[----:B------:R-:W-:Y:S05]  /*76d0*/  BSYNC B1 ;  /* 0x0000000000017941 */ /* 0x000fea0003800000 */
.L_x_111:
        /* <DEDUP_REMOVED lines=12> */
.L_x_114:
[----:B------:R-:W-:Y:S05]  /*77a0*/  BSYNC B1 ;  /* 0x0000000000017941 */ /* 0x000fea0003800000 */
.L_x_113:
        /* <DEDUP_REMOVED lines=12> */
.L_x_116:
[----:B------:R-:W-:Y:S05]  /*7870*/  BSYNC B1 ;  /* 0x0000000000017941 */ /* 0x000fea0003800000 */
.L_x_115:
        /* <DEDUP_REMOVED lines=12> */
.L_x_118:
[----:B------:R-:W-:Y:S05]  /*7940*/  BSYNC B1 ;  /* 0x0000000000017941 */ /* 0x000fea0003800000 */
.L_x_117:
        /* <DEDUP_REMOVED lines=12> */
.L_x_120:
[----:B------:R-:W-:Y:S05]  /*7a10*/  BSYNC B1 ;  /* 0x0000000000017941 */ /* 0x000fea0003800000 */
.L_x_119:
        /* <DEDUP_REMOVED lines=12> */
.L_x_122:
[----:B------:R-:W-:Y:S05]  /*7ae0*/  BSYNC B1 ;  /* 0x0000000000017941 */ /* 0x000fea0003800000 */
.L_x_121:
        /* <DEDUP_REMOVED lines=12> */
.L_x_124:
[----:B------:R-:W-:Y:S05]  /*7bb0*/  BSYNC B1 ;  /* 0x0000000000017941 */ /* 0x000fea0003800000 */
.L_x_123:
        /* <DEDUP_REMOVED lines=12> */
.L_x_126:
[----:B------:R-:W-:Y:S05]  /*7c80*/  BSYNC B1 ;  /* 0x0000000000017941 */ /* 0x000fea0003800000 */
.L_x_125:
        /* <DEDUP_REMOVED lines=12> */
.L_x_128:
[----:B------:R-:W-:Y:S05]  /*7d50*/  BSYNC B1 ;  /* 0x0000000000017941 */ /* 0x000fea0003800000 */
.L_x_127:
        /* <DEDUP_REMOVED lines=12> */
.L_x_130:
[----:B------:R-:W-:Y:S05]  /*7e20*/  BSYNC B1 ;  /* 0x0000000000017941 */ /* 0x000fea0003800000 */
.L_x_129:
        /* <DEDUP_REMOVED lines=12> */
.L_x_132:
[----:B------:R-:W-:Y:S05]  /*7ef0*/  BSYNC B1 ;  /* 0x0000000000017941 */ /* 0x000fea0003800000 */
.L_x_131:
        /* <DEDUP_REMOVED lines=12> */
.L_x_134:
[----:B------:R-:W-:Y:S05]  /*7fc0*/  BSYNC B1 ;  /* 0x0000000000017941 */ /* 0x000fea0003800000 */
.L_x_133:
        /* <DEDUP_REMOVED lines=12> */
.L_x_136:
[----:B------:R-:W-:Y:S05]  /*8090*/  BSYNC B1 ;  /* 0x0000000000017941 */ /* 0x000fea0003800000 */
.L_x_135:
        /* <DEDUP_REMOVED lines=12> */
.L_x_138:
[----:B------:R-:W-:Y:S05]  /*8160*/  BSYNC B1 ;  /* 0x0000000000017941 */ /* 0x000fea0003800000 */
.L_x_137:
        /* <DEDUP_REMOVED lines=12> */
.L_x_140:
[----:B------:R-:W-:Y:S05]  /*8230*/  BSYNC B1 ;  /* 0x0000000000017941 */ /* 0x000fea0003800000 */
.L_x_139:
        /* <DEDUP_REMOVED lines=12> */
.L_x_142:
[----:B------:R-:W-:Y:S05]  /*8300*/  BSYNC B1 ;  /* 0x0000000000017941 */ /* 0x000fea0003800000 */
.L_x_141:
        /* <DEDUP_REMOVED lines=12> */
.L_x_144:
[----:B------:R-:W-:Y:S05]  /*83d0*/  BSYNC B1 ;  /* 0x0000000000017941 */ /* 0x000fea0003800000 */
.L_x_143:
        /* <DEDUP_REMOVED lines=12> */
.L_x_146:
[----:B------:R-:W-:Y:S05]  /*84a0*/  BSYNC B1 ;  /* 0x0000000000017941 */ /* 0x000fea0003800000 */
.L_x_145:
        /* <DEDUP_REMOVED lines=12> */
.L_x_148:
[----:B------:R-:W-:Y:S05]  /*8570*/  BSYNC B1 ;  /* 0x0000000000017941 */ /* 0x000fea0003800000 */
.L_x_147:
        /* <DEDUP_REMOVED lines=12> */
.L_x_150:
[----:B------:R-:W-:Y:S05]  /*8640*/  BSYNC B1 ;  /* 0x0000000000017941 */ /* 0x000fea0003800000 */
.L_x_149:
        /* <DEDUP_REMOVED lines=12> */
.L_x_152:
[----:B------:R-:W-:Y:S05]  /*8710*/  BSYNC B1 ;  /* 0x0000000000017941 */ /* 0x000fea0003800000 */
.L_x_151:
        /* <DEDUP_REMOVED lines=12> */
.L_x_154:
[----:B------:R-:W-:Y:S05]  /*87e0*/  BSYNC B1 ;  /* 0x0000000000017941 */ /* 0x000fea0003800000 */
.L_x_153:
        /* <DEDUP_REMOVED lines=12> */
.L_x_156:
[----:B------:R-:W-:Y:S05]  /*88b0*/  BSYNC B1 ;  /* 0x0000000000017941 */ /* 0x000fea0003800000 */
.L_x_155:
        /* <DEDUP_REMOVED lines=12> */
.L_x_158:
[----:B------:R-:W-:Y:S05]  /*8980*/  BSYNC B1 ;  /* 0x0000000000017941 */ /* 0x000fea0003800000 */
.L_x_157:
        /* <DEDUP_REMOVED lines=12> */
.L_x_160:
[----:B------:R-:W-:Y:S05]  /*8a50*/  BSYNC B1 ;  /* 0x0000000000017941 */ /* 0x000fea0003800000 */
.L_x_159:
        /* <DEDUP_REMOVED lines=12> */
.L_x_162:
[----:B------:R-:W-:Y:S05]  /*8b20*/  BSYNC B1 ;  /* 0x0000000000017941 */ /* 0x000fea0003800000 */
.L_x_161:
[----:B-----5:R-:W-:Y:S01]  /*8b30*/  LOP3.LUT R44, R44, 0xff, RZ, 0xc0, !PT ;  /* 0x000000ff2c2c7812 */ /* 0x020fe200078ec0ff */
[----:B------:R-:W-:Y:S01]  /*8b40*/  BSSY B1, `(.L_x_163) ;  /* 0x000000b000017945 */ /* 0x000fe20003800000 */
[----:B------:R-:W-:Y:S02]  /*8b50*/  ISETP.LT.OR P2, PT, R41, 0x79, !P1 ;  /* 0x000000792900780c */ /* 0x000fe40004f41670 */
[----:B------:R-:W-:Y:S02]  /*8b60*/  F2FP.F16.E4M3.UNPACK_B R44, R44 ;  /* 0x0000002cff2c723e */ /* 0x000fe400020006ff */
[----:B0-2---:R-:W-:-:S03]  /*8b70*/  PRMT R32, RZ, 0x7610, R32 ;  /* 0x00007610ff207816 */ /* 0x005fc60000000020 */
[----:B------:R-:W-:-:S05]  /*8b80*/  HADD2.F32 R44, -RZ, R44.H0_H0 ;  /* 0x2000002cff2c7230 */ /* 0x000fca0000004100 */
[----:B------:R-:W-:-:S04]  /*8b90*/  FMUL R44, R44, UR21 ;  /* 0x000000152c2c7c20 */ /* 0x000fc80008400000 */
[----:B------:R-:W-:-:S05]  /*8ba0*/  FFMA R44, R165, UR20, R44 ;  /* 0x00000014a52c7c23 */ /* 0x000fca000800002c */
[----:B------:R-:W-:-:S05]  /*8bb0*/  F2FP.SATFINITE.E4M3.F32.PACK_AB_MERGE_C R33, RZ, R44, RZ ;  /* 0x0000002cff21723e */ /* 0x000fca00048070ff */
[----:B------:R0:W-:Y:S01]  /*8bc0*/  @!P0 STG.E.U8 desc[UR16][R24.64+0x79], R33 ;  /* 0x0000792118008986 */ /* 0x0001e2000c101110 */
[----:B------:R-:W-:Y:S05]  /*8bd0*/  @P2 BRA `(.L_x_164) ;  /* 0x0000000000042947 */ /* 0x000fea0003800000 */
[----:B------:R2:W5:Y:S02]  /*8be0*/  LDG.E.U8 R32, desc[UR16][R34.64+0x78] ;  /* 0x0000781022207981 */ /* 0x000564000c1e1100 */
.L_x_164:
[----:B------:R-:W-:Y:S05]  /*8bf0*/  BSYNC B1 ;  /* 0x0000000000017941 */ /* 0x000fea0003800000 */
.L_x_163:
[----:B-----5:R-:W-:Y:S01]  /*8c00*/  LOP3.LUT R32, R32, 0xff, RZ, 0xc0, !PT ;  /* 0x000000ff20207812 */ /* 0x020fe200078ec0ff */
[----:B------:R-:W-:Y:S01]  /*8c10*/  BSSY B1, `(.L_x_165) ;  /* 0x000000b000017945 */ /* 0x000fe20003800000 */
[----:B------:R-:W-:Y:S02]  /*8c20*/  ISETP.LT.OR P1, PT, R41, 0x7a, !P1 ;  /* 0x0000007a2900780c */ /* 0x000fe40004f21670 */
[----:B------:R-:W-:Y:S02]  /*8c30*/  F2FP.F16.E4M3.UNPACK_B R32, R32 ;  /* 0x00000020ff20723e */ /* 0x000fe400020006ff */
[----:B01--4-:R-:W-:-:S03]  /*8c40*/  PRMT R24, RZ, 0x7610, R24 ;  /* 0x00007610ff187816 */ /* 0x013fc60000000018 */
[----:B------:R-:W-:-:S05]  /*8c50*/  HADD2.F32 R32, -RZ, R32.H0_H0 ;  /* 0x20000020ff207230 */ /* 0x000fca0000004100 */
[----:B------:R-:W-:-:S04]  /*8c60*/  FMUL R25, R32, UR21 ;  /* 0x0000001520197c20 */ /* 0x000fc80008400000 */
[----:B------:R-:W-:-:S05]  /*8c70*/  FFMA R25, R164, UR20, R25 ;  /* 0x00000014a4197c23 */ /* 0x000fca0008000019 */
[----:B------:R-:W-:-:S05]  /*8c80*/  F2FP.SATFINITE.E4M3.F32.PACK_AB_MERGE_C R25, RZ, R25, RZ ;  /* 0x00000019ff19723e */ /* 0x000fca00048070ff */
[----:B------:R0:W-:Y:S01]  /*8c90*/  @!P2 STG.E.U8 desc[UR16][R26.64+0x78], R25 ;  /* 0x000078191a00a986 */ /* 0x0001e2000c101110 */
[----:B------:R-:W-:Y:S05]  /*8ca0*/  @P1 BRA `(.L_x_166) ;  /* 0x0000000000041947 */ /* 0x000fea0003800000 */
[----:B------:R1:W5:Y:S02]  /*8cb0*/  LDG.E.U8 R24, desc[UR16][R34.64+0x79] ;  /* 0x0000791022187981 */ /* 0x000364000c1e1100 */
.L_x_166:
[----:B------:R-:W-:Y:S05]  /*8cc0*/  BSYNC B1 ;  /* 0x0000000000017941 */ /* 0x000fea0003800000 */
.L_x_165:
[----:B-----5:R-:W-:Y:S01]  /*8cd0*/  LOP3.LUT R24, R24, 0xff, RZ, 0xc0, !PT ;  /* 0x000000ff18187812 */ /* 0x020fe200078ec0ff */
[----:B------:R-:W-:Y:S01]  /*8ce0*/  BSSY B1, `(.L_x_167) ;  /* 0x0000013000017945 */ /* 0x000fe20003800000 */
[----:B------:R-:W-:Y:S02]  /*8cf0*/  IADD3 R33, P0, R43, 0x80, RZ ;  /* 0x000000802b217810 */ /* 0x000fe40007f1e0ff */
[----:B------:R-:W-:-:S03]  /*8d00*/  F2FP.F16.E4M3.UNPACK_B R24, R24 ;  /* 0x00000018ff18723e */ /* 0x000fc600020006ff */
[----:B0-----:R-:W-:Y:S01]  /*8d10*/  IMAD.X R25, RZ, RZ, R39, P0 ;  /* 0x000000ffff197224 */ /* 0x001fe200000e0627 */
[----:B------:R-:W-:Y:S01]  /*8d20*/  ISETP.GE.AND P0, PT, R42, 0x81, PT ;  /* 0x000000812a00780c */ /* 0x000fe20003f06270 */
[----:B------:R-:W-:Y:S02]  /*8d30*/  HADD2.F32 R24, -RZ, R24.H0_H0 ;  /* 0x20000018ff187230 */ /* 0x000fe40000004100 */
[----:B-123--:R-:W-:Y:S01]  /*8d40*/  IMAD R34, R25, UR6, RZ ;  /* 0x0000000619227c24 */ /* 0x00efe2000f8e02ff */
        /* <DEDUP_REMOVED lines=12> */
.L_x_168:
[----:B------:R-:W-:Y:S05]  /*8e10*/  BSYNC B1 ;  /* 0x0000000000017941 */ /* 0x000fea0003800000 */
.L_x_167:
[----:B-----5:R-:W-:Y:S01]  /*8e20*/  LOP3.LUT R32, R32, 0xff, RZ, 0xc0, !PT ;  /* 0x000000ff20207812 */ /* 0x020fe200078ec0ff */
[----:B------:R-:W-:Y:S01]  /*8e30*/  BSSY B1, `(.L_x_169) ;  /* 0x000000b000017945 */ /* 0x000fe20003800000 */
[----:B------:R-:W-:Y:S02]  /*8e40*/  ISETP.LT.OR P2, PT, R41, 0x2, !P0 ;  /* 0x000000022900780c */ /* 0x000fe40004741670 */
[----:B------:R-:W-:Y:S02]  /*8e50*/  F2FP.F16.E4M3.UNPACK_B R32, R32 ;  /* 0x00000020ff20723e */ /* 0x000fe400020006ff */
[----:B0-----:R-:W-:-:S03]  /*8e60*/  PRMT R26, RZ, 0x7610, R26 ;  /* 0x00007610ff1a7816 */ /* 0x001fc6000000001a */
[----:B------:R-:W-:-:S05]  /*8e70*/  HADD2.F32 R32, -RZ, R32.H0_H0 ;  /* 0x20000020ff207230 */ /* 0x000fca0000004100 */
[----:B------:R-:W-:-:S04]  /*8e80*/  FMUL R27, R32, UR21 ;  /* 0x00000015201b7c20 */ /* 0x000fc80008400000 */
[----:B------:R-:W-:-:S05]  /*8e90*/  FFMA R27, R162, UR20, R27 ;  /* 0x00000014a21b7c23 */ /* 0x000fca000800001b */
[----:B------:R-:W-:-:S05]  /*8ea0*/  F2FP.SATFINITE.E4M3.F32.PACK_AB_MERGE_C R27, RZ, R27, RZ ;  /* 0x0000001bff1b723e */ /* 0x000fca00048070ff */
[----:B------:R0:W-:Y:S01]  /*8eb0*/  @!P3 STG.E.U8 desc[UR16][R28.64], R27 ;  /* 0x0000001b1c00b986 */ /* 0x0001e2000c101110 */
[----:B------:R-:W-:Y:S05]  /*8ec0*/  @P2 BRA `(.L_x_170) ;  /* 0x0000000000042947 */ /* 0x000fea0003800000 */
[----:B------:R2:W5:Y:S02]  /*8ed0*/  LDG.E.U8 R26, desc[UR16][R24.64+0x1] ;  /* 0x00000110181a7981 */ /* 0x000564000c1e1100 */
.L_x_170:
[----:B------:R-:W-:Y:S05]  /*8ee0*/  BSYNC B1 ;  /* 0x0000000000017941 */ /* 0x000fea0003800000 */
.L_x_169:
[----:B-----5:R-:W-:Y:S01]  /*8ef0*/  LOP3.LUT R26, R26, 0xff, RZ, 0xc0, !PT ;  /* 0x000000ff1a1a7812 */ /* 0x020fe200078ec0ff */
[----:B------:R-:W-:Y:S01]  /*8f00*/  BSSY B1, `(.L_x_171) ;  /* 0x0000013000017945 */ /* 0x000fe20003800000 */
[----:B------:R-:W-:Y:S02]  /*8f10*/  IADD3 R43, P1, R43, 0x88, RZ ;  /* 0x000000882b2b7810 */ /* 0x000fe40007f3e0ff */
[----:B------:R-:W-:Y:S02]  /*8f20*/  F2FP.F16.E4M3.UNPACK_B R26, R26 ;  /* 0x0000001aff1a723e */ /* 0x000fe400020006ff */
[----:B------:R-:W-:Y:S01]  /*8f30*/  PRMT R32, RZ, 0x7610, R32 ;  /* 0x00007610ff207816 */ /* 0x000fe20000000020 */
[----:B------:R-:W-:Y:S01]  /*8f40*/  IMAD.X R38, RZ, RZ, R39, P1 ;  /* 0x000000ffff267224 */ /* 0x000fe200008e0627 */
[----:B------:R-:W-:Y:S01]  /*8f50*/  ISETP.GE.AND P1, PT, R42, 0x89, PT ;  /* 0x000000892a00780c */ /* 0x000fe20003f26270 */
[----:B------:R-:W-:Y:S02]  /*8f60*/  HADD2.F32 R26, -RZ, R26.H0_H0 ;  /* 0x2000001aff1a7230 */ /* 0x000fe40000004100 */
[----:B------:R-:W-:Y:S01]  /*8f70*/  IMAD R38, R38, UR6, RZ ;  /* 0x0000000626267c24 */ /* 0x000fe2000f8e02ff */
[----:B------:R-:W-:Y:S01]  /*8f80*/  ISETP.LT.OR P5, PT, R41, 0x1, !P1 ;  /* 0x000000012900780c */ /* 0x000fe20004fa1670 */
[----:B------:R-:W-:-:S04]  /*8f90*/  IMAD.WIDE.U32 R36, R43, UR6, R36 ;  /* 0x000000062b247c25 */ /* 0x000fc8000f8e0024 */
[----:B------:R-:W-:Y:S01]  /*8fa0*/  FMUL R26, R26, UR21 ;  /* 0x000000151a1a7c20 */ /* 0x000fe20008400000 */
[----:B------:R-:W-:-:S03]  /*8fb0*/  IMAD R43, R43, UR7, R38 ;  /* 0x000000072b2b7c24 */ /* 0x000fc6000f8e0226 */
[----:B------:R-:W-:Y:S01]  /*8fc0*/  FFMA R161, R161, UR20, R26 ;  /* 0x00000014a1a17c23 */ /* 0x000fe2000800001a */
[----:B------:R-:W-:-:S04]  /*8fd0*/  IADD3 R26, P3, R36, UR8, RZ ;  /* 0x00000008241a7c10 */ /* 0x000fc8000ff7e0ff */
[----:B------:R-:W-:Y:S02]  /*8fe0*/  F2FP.SATFINITE.E4M3.F32.PACK_AB_MERGE_C R161, RZ, R161, RZ ;  /* 0x000000a1ffa1723e */ /* 0x000fe400048070ff */
[----:B0-----:R-:W-:-:S03]  /*8ff0*/  IADD3.X R27, R37, UR9, R43, P3, !PT ;  /* 0x00000009251b7c10 */ /* 0x001fc60009ffe42b */
[----:B------:R0:W-:Y:S01]  /*9000*/  @!P2 STG.E.U8 desc[UR16][R28.64+0x1], R161 ;  /* 0x000001a11c00a986 */ /* 0x0001e2000c101110 */
[----:B------:R-:W-:Y:S05]  /*9010*/  @P5 BRA `(.L_x_172) ;  /* 0x0000000000045947 */ /* 0x000fea0003800000 */
[----:B------:R3:W5:Y:S02]  /*9020*/  LDG.E.U8 R32, desc[UR16][R26.64] ;  /* 0x000000101a207981 */ /* 0x000764000c1e1100 */
.L_x_172:
[----:B------:R-:W-:Y:S05]  /*9030*/  BSYNC B1 ;  /* 0x0000000000017941 */ /* 0x000fea0003800000 */
.L_x_171:
        /* <DEDUP_REMOVED lines=12> */
.L_x_174:
[----:B------:R-:W-:Y:S05]  /*9100*/  BSYNC B1 ;  /* 0x0000000000017941 */ /* 0x000fea0003800000 */
.L_x_173:
        /* <DEDUP_REMOVED lines=12> */
.L_x_176:
[----:B------:R-:W-:Y:S05]  /*91d0*/  BSYNC B1 ;  /* 0x0000000000017941 */ /* 0x000fea0003800000 */
.L_x_175:
        /* <DEDUP_REMOVED lines=12> */
.L_x_178:
[----:B------:R-:W-:Y:S05]  /*92a0*/  BSYNC B1 ;  /* 0x0000000000017941 */ /* 0x000fea0003800000 */
.L_x_177:
        /* <DEDUP_REMOVED lines=12> */
.L_x_180:
[----:B------:R-:W-:Y:S05]  /*9370*/  BSYNC B1 ;  /* 0x0000000000017941 */ /* 0x000fea0003800000 */
.L_x_179:
        /* <DEDUP_REMOVED lines=12> */
.L_x_182:
[----:B------:R-:W-:Y:S05]  /*9440*/  BSYNC B1 ;  /* 0x0000000000017941 */ /* 0x000fea0003800000 */
.L_x_181:
        /* <DEDUP_REMOVED lines=12> */
.L_x_184:
[----:B------:R-:W-:Y:S05]  /*9510*/  BSYNC B1 ;  /* 0x0000000000017941 */ /* 0x000fea0003800000 */
.L_x_183:
        /* <DEDUP_REMOVED lines=12> */
.L_x_186:
[----:B------:R-:W-:Y:S05]  /*95e0*/  BSYNC B1 ;  /* 0x0000000000017941 */ /* 0x000fea0003800000 */
.L_x_185:
        /* <DEDUP_REMOVED lines=12> */
.L_x_188:
[----:B------:R-:W-:Y:S05]  /*96b0*/  BSYNC B1 ;  /* 0x0000000000017941 */ /* 0x000fea0003800000 */
.L_x_187:
        /* <DEDUP_REMOVED lines=12> */
.L_x_190:
[----:B------:R-:W-:Y:S05]  /*9780*/  BSYNC B1 ;  /* 0x0000000000017941 */ /* 0x000fea0003800000 */
.L_x_189:
[----:B-----5:R-:W-:Y:S01]  /*9790*/  LOP3.LUT R32, R32, 0xff, RZ, 0xc0, !PT ;  /* 0x000000ff20207812 */ /* 0x020fe200078ec0ff */
[----:B------:R-:W-:Y:S01]  /*97a0*/  BSSY B1, `(.L_x_191) ;  /* 0x000000b000017945 */ /* 0x000fe20003800000 */
[----:B------:R-:W-:Y:S02]  /*97b0*/  ISETP.LT.OR P3, PT, R41, 0x19, !P0 ;  /* 0x000000192900780c */ /* 0x000fe40004761670 */
[----:B------:R-:W-:-:S05]  /*97c0*/  F2FP.F16.E4M3.UNPACK_B R32, R32 ;  /* 0x00000020ff20723e */ /* 0x000fca00020006ff */
[----:B------:R-:W-:-:S05]  /*97d0*/  HADD2.F32 R32, -RZ, R32.H0_H0 ;  /* 0x20000020ff207230 */ /* 0x000fca0000004100 */
[----:B------:R-:W-:-:S04]  /*97e0*/  FMUL R32, R32, UR21 ;  /* 0x0000001520207c20 */ /* 0x000fc80008400000 */
[----:B------:R-:W-:Y:S01]  /*97f0*/  FFMA R32, R23, UR20, R32 ;  /* 0x0000001417207c23 */ /* 0x000fe20008000020 */
[----:B------:R-:W-:-:S04]  /*9800*/  PRMT R23, RZ, 0x7610, R23 ;  /* 0x00007610ff177816 */ /* 0x000fc80000000017 */
[----:B----4-:R-:W-:-:S05]  /*9810*/  F2FP.SATFINITE.E4M3.F32.PACK_AB_MERGE_C R33, RZ, R32, RZ ;  /* 0x00000020ff21723e */ /* 0x010fca00048070ff */
[----:B------:R4:W-:Y:S01]  /*9820*/  @!P2 STG.E.U8 desc[UR16][R30.64+0x11], R33 ;  /* 0x000011211e00a986 */ /* 0x0009e2000c101110 */
[----:B------:R-:W-:Y:S05]  /*9830*/  @P3 BRA `(.L_x_192) ;  /* 0x0000000000043947 */ /* 0x000fea0003800000 */
[----:B------:R0:W5:Y:S02]  /*9840*/  LDG.E.U8 R23, desc[UR16][R24.64+0x18] ;  /* 0x0000181018177981 */ /* 0x000164000c1e1100 */
.L_x_192:
[----:B------:R-:W-:Y:S05]  /*9850*/  BSYNC B1 ;  /* 0x0000000000017941 */ /* 0x000fea0003800000 */
.L_x_191:
        /* <DEDUP_REMOVED lines=8> */
[----:B------:R-:W-:-:S05]  /*98e0*/  F2FP.SATFINITE.E4M3.F32.PACK_AB_MERGE_C R23, RZ, R23, RZ ;  /* 0x00000017ff17723e */ /* 0x000fca00048070ff */
[----:B------:R0:W-:Y:S01]  /*98f0*/  @!P3 STG.E.U8 desc[UR16][R28.64+0x18], R23 ;  /* 0x000018171c00b986 */ /* 0x0001e2000c101110 */
[----:B------:R-:W-:Y:S05]  /*9900*/  @P2 BRA `(.L_x_194) ;  /* 0x0000000000042947 */ /* 0x000fea0003800000 */
[----:B------:R0:W5:Y:S02]  /*9910*/  LDG.E.U8 R22, desc[UR16][R24.64+0x19] ;  /* 0x0000191018167981 */ /* 0x000164000c1e1100 */
.L_x_194:
[----:B------:R-:W-:Y:S05]  /*9920*/  BSYNC B1 ;  /* 0x0000000000017941 */ /* 0x000fea0003800000 */
.L_x_193:
        /* <DEDUP_REMOVED lines=8> */
[----:B0-----:R-:W-:-:S05]  /*99b0*/  F2FP.SATFINITE.E4M3.F32.PACK_AB_MERGE_C R23, RZ, R22, RZ ;  /* 0x00000016ff17723e */ /* 0x001fca00048070ff */
[----:B------:R0:W-:Y:S01]  /*99c0*/  @!P2 STG.E.U8 desc[UR16][R28.64+0x19], R23 ;  /* 0x000019171c00a986 */ /* 0x0001e2000c101110 */
[----:B------:R-:W-:Y:S05]  /*99d0*/  @P3 BRA `(.L_x_196) ;  /* 0x0000000000043947 */ /* 0x000fea0003800000 */
[----:B------:R0:W5:Y:S02]  /*99e0*/  LDG.E.U8 R21, desc[UR16][R26.64+0x18] ;  /* 0x000018101a157981 */ /* 0x000164000c1e1100 */
.L_x_196:
[----:B------:R-:W-:Y:S05]  /*99f0*/  BSYNC B1 ;  /* 0x0000000000017941 */ /* 0x000fea0003800000 */
.L_x_195:
        /* <DEDUP_REMOVED lines=12> */
.L_x_198:
[----:B------:R-:W-:Y:S05]  /*9ac0*/  BSYNC B1 ;  /* 0x0000000000017941 */ /* 0x000fea0003800000 */
.L_x_197:
        /* <DEDUP_REMOVED lines=12> */
.L_x_200:
[----:B------:R-:W-:Y:S05]  /*9b90*/  BSYNC B1 ;  /* 0x0000000000017941 */ /* 0x000fea0003800000 */
.L_x_199:
        /* <DEDUP_REMOVED lines=12> */
.L_x_202:
[----:B------:R-:W-:Y:S05]  /*9c60*/  BSYNC B1 ;  /* 0x0000000000017941 */ /* 0x000fea0003800000 */
.L_x_201:
        /* <DEDUP_REMOVED lines=12> */
.L_x_204:
[----:B------:R-:W-:Y:S05]  /*9d30*/  BSYNC B1 ;  /* 0x0000000000017941 */ /* 0x000fea0003800000 */
.L_x_203:
        /* <DEDUP_REMOVED lines=12> */
.L_x_206:
[----:B------:R-:W-:Y:S05]  /*9e00*/  BSYNC B1 ;  /* 0x0000000000017941 */ /* 0x000fea0003800000 */
.L_x_205:
        /* <DEDUP_REMOVED lines=12> */
.L_x_208:
[----:B------:R-:W-:Y:S05]  /*9ed0*/  BSYNC B1 ;  /* 0x0000000000017941 */ /* 0x000fea0003800000 */
.L_x_207:
        /* <DEDUP_REMOVED lines=12> */
.L_x_210:
[----:B------:R-:W-:Y:S05]  /*9fa0*/  BSYNC B1 ;  /* 0x0000000000017941 */ /* 0x000fea0003800000 */
.L_x_209:
        /* <DEDUP_REMOVED lines=12> */
.L_x_212:
[----:B------:R-:W-:Y:S05]  /*a070*/  BSYNC B1 ;  /* 0x0000000000017941 */ /* 0x000fea0003800000 */
.L_x_211:
        /* <DEDUP_REMOVED lines=12> */
.L_x_214:
[----:B------:R-:W-:Y:S05]  /*a140*/  BSYNC B1 ;  /* 0x0000000000017941 */ /* 0x000fea0003800000 */
.L_x_213:
        /* <DEDUP_REMOVED lines=12> */
.L_x_216:
[----:B------:R-:W-:Y:S05]  /*a210*/  BSYNC B1 ;  /* 0x0000000000017941 */ /* 0x000fea0003800000 */
.L_x_215:
        /* <DEDUP_REMOVED lines=12> */
.L_x_218:
[----:B------:R-:W-:Y:S05]  /*a2e0*/  BSYNC B1 ;  /* 0x0000000000017941 */ /* 0x000fea0003800000 */
.L_x_217:
        /* <DEDUP_REMOVED lines=12> */
.L_x_220:
[----:B------:R-:W-:Y:S05]  /*a3b0*/  BSYNC B1 ;  /* 0x0000000000017941 */ /* 0x000fea0003800000 */
.L_x_219:
        /* <DEDUP_REMOVED lines=12> */
.L_x_222:
[----:B------:R-:W-:Y:S05]  /*a480*/  BSYNC B1 ;  /* 0x0000000000017941 */ /* 0x000fea0003800000 */
.L_x_221:
        /* <DEDUP_REMOVED lines=12> */
.L_x_224:
[----:B------:R-:W-:Y:S05]  /*a550*/  BSYNC B1 ;  /* 0x0000000000017941 */ /* 0x000fea0003800000 */
.L_x_223:
        /* <DEDUP_REMOVED lines=12> */
.L_x_226:
[----:B------:R-:W-:Y:S05]  /*a620*/  BSYNC B1 ;  /* 0x0000000000017941 */ /* 0x000fea0003800000 */
.L_x_225:
        /* <DEDUP_REMOVED lines=12> */
.L_x_228:
[----:B------:R-:W-:Y:S05]  /*a6f0*/  BSYNC B1 ;  /* 0x0000000000017941 */ /* 0x000fea0003800000 */
.L_x_227:
        /* <DEDUP_REMOVED lines=12> */
.L_x_230:
[----:B------:R-:W-:Y:S05]  /*a7c0*/  BSYNC B1 ;  /* 0x0000000000017941 */ /* 0x000fea0003800000 */
.L_x_229:
        /* <DEDUP_REMOVED lines=12> */
.L_x_232:
[----:B------:R-:W-:Y:S05]  /*a890*/  BSYNC B1 ;  /* 0x0000000000017941 */ /* 0x000fea0003800000 */
.L_x_231:
        /* <DEDUP_REMOVED lines=12> */
.L_x_234:
[----:B------:R-:W-:Y:S05]  /*a960*/  BSYNC B1 ;  /* 0x0000000000017941 */ /* 0x000fea0003800000 */
.L_x_233:
[----:B-----5:R-:W-:Y:S01]  /*a970*/  LOP3.LUT R2, R2, 0xff, RZ, 0xc0, !PT ;  /* 0x000000ff02027812 */ /* 0x020fe200078ec0ff */
[----:B------:R-:W-:Y:S01]  /*a980*/  BSSY B1, `(.L_x_235) ;  /* 0x000000b000017945 */ /* 0x000fe20003800000 */
[----:B------:R-:W-:Y:S02]  /*a990*/  ISETP.LT.OR P3, PT, R41, 0x41, !P1 ;  /* 0x000000412900780c */ /* 0x000fe40004f61670 */
[----:B------:R-:W-:-:S05]  /*a9a0*/  F2FP.F16.E4M3.UNPACK_B R2, R2 ;  /* 0x00000002ff02723e */ /* 0x000fca00020006ff */
[----:B------:R-:W-:-:S05]  /*a9b0*/  HADD2.F32 R2, -RZ, R2.H0_H0 ;  /* 0x20000002ff027230 */ /* 0x000fca0000004100 */
[----:B0-----:R-:W-:-:S04]  /*a9c0*/  FMUL R3, R2, UR21 ;  /* 0x0000001502037c20 */ /* 0x001fc80008400000 */
[----:B------:R-:W-:Y:S01]  /*a9d0*/  FFMA R3, R0, UR20, R3 ;  /* 0x0000001400037c23 */ /* 0x000fe20008000003 */
[----:B------:R-:W-:-:S04]  /*a9e0*/  PRMT R0, RZ, 0x7610, R0 ;  /* 0x00007610ff007816 */ /* 0x000fc80000000000 */
[----:B------:R-:W-:-:S05]  /*a9f0*/  F2FP.SATFINITE.E4M3.F32.PACK_AB_MERGE_C R3, RZ, R3, RZ ;  /* 0x00000003ff03723e */ /* 0x000fca00048070ff */
[----:B------:R0:W-:Y:S01]  /*aa00*/  @!P2 STG.E.U8 desc[UR16][R28.64+0x41], R3 ;  /* 0x000041031c00a986 */ /* 0x0001e2000c101110 */
[----:B------:R-:W-:Y:S05]  /*aa10*/  @P3 BRA `(.L_x_236) ;  /* 0x0000000000043947 */ /* 0x000fea0003800000 */
[----:B------:R0:W5:Y:S02]  /*aa20*/  LDG.E.U8 R0, desc[UR16][R26.64+0x40] ;  /* 0x000040101a007981 */ /* 0x000164000c1e1100 */
.L_x_236:
[----:B------:R-:W-:Y:S05]  /*aa30*/  BSYNC B1 ;  /* 0x0000000000017941 */ /* 0x000fea0003800000 */
.L_x_235:
[----:B------:R-:W2:Y:S01]  /*aa40*/  LDL.LU R2, [R1] ;  /* 0x0000000001027983 */ /* 0x000ea20000300800 */
[----:B-----5:R-:W-:Y:S01]  /*aa50*/  LOP3.LUT R0, R0, 0xff, RZ, 0xc0, !PT ;  /* 0x000000ff00007812 */ /* 0x020fe200078ec0ff */
[----:B------:R-:W-:Y:S01]  /*aa60*/  BSSY B1, `(.L_x_237) ;  /* 0x000000b000017945 */ /* 0x000fe20003800000 */
[----:B------:R-:W-:Y:S02]  /*aa70*/  ISETP.LT.OR P2, PT, R41, 0x42, !P1 ;  /* 0x000000422900780c */ /* 0x000fe40004f41670 */
[----:B------:R-:W-:-:S05]  /*aa80*/  F2FP.F16.E4M3.UNPACK_B R0, R0 ;  /* 0x00000000ff00723e */ /* 0x000fca00020006ff */
[----:B------:R-:W-:-:S05]  /*aa90*/  HADD2.F32 R0, -RZ, R0.H0_H0 ;  /* 0x20000000ff007230 */ /* 0x000fca0000004100 */
[----:B------:R-:W-:-:S04]  /*aaa0*/  FMUL R0, R0, UR21 ;  /* 0x0000001500007c20 */ /* 0x000fc80008400000 */
[----:B--2---:R-:W-:-:S05]  /*aab0*/  FFMA R0, R2, UR20, R0 ;  /* 0x0000001402007c23 */ /* 0x004fca0008000000 */
[----:B0-----:R-:W-:Y:S02]  /*aac0*/  F2FP.SATFINITE.E4M3.F32.PACK_AB_MERGE_C R3, RZ, R0, RZ ;  /* 0x00000000ff03723e */ /* 0x001fe400048070ff */
[----:B------:R-:W-:-:S03]  /*aad0*/  PRMT R0, RZ, 0x7610, R0 ;  /* 0x00007610ff007816 */ /* 0x000fc60000000000 */
[----:B------:R0:W-:Y:S01]  /*aae0*/  @!P3 STG.E.U8 desc[UR16][R30.64+0x40], R3 ;  /* 0x000040031e00b986 */ /* 0x0001e2000c101110 */
[----:B------:R-:W-:Y:S05]  /*aaf0*/  @P2 BRA `(.L_x_238) ;  /* 0x0000000000042947 */ /* 0x000fea0003800000 */
[----:B------:R2:W5:Y:S02]  /*ab00*/  LDG.E.U8 R0, desc[UR16][R26.64+0x41] ;  /* 0x000041101a007981 */ /* 0x000564000c1e1100 */
.L_x_238:
[----:B------:R-:W-:Y:S05]  /*ab10*/  BSYNC B1 ;  /* 0x0000000000017941 */ /* 0x000fea0003800000 */
.L_x_237:
[----:B------:R-:W3:Y:S01]  /*ab20*/  LDL.LU R2, [R1+0x4] ;  /* 0x0000040001027983 */ /* 0x000ee20000300800 */
[----:B-----5:R-:W-:Y:S01]  /*ab30*/  LOP3.LUT R0, R0, 0xff, RZ, 0xc0, !PT ;  /* 0x000000ff00007812 */ /* 0x020fe200078ec0ff */
[----:B------:R-:W-:Y:S01]  /*ab40*/  BSSY B1, `(.L_x_239) ;  /* 0x000000b000017945 */ /* 0x000fe20003800000 */
[----:B------:R-:W-:Y:S02]  /*ab50*/  ISETP.LT.OR P3, PT, R41, 0x49, !P0 ;  /* 0x000000492900780c */ /* 0x000fe40004761670 */
[----:B------:R-:W-:-:S05]  /*ab60*/  F2FP.F16.E4M3.UNPACK_B R0, R0 ;  /* 0x00000000ff00723e */ /* 0x000fca00020006ff */
[----:B------:R-:W-:-:S05]  /*ab70*/  HADD2.F32 R0, -RZ, R0.H0_H0 ;  /* 0x20000000ff007230 */ /* 0x000fca0000004100 */
[----:B------:R-:W-:-:S04]  /*ab80*/  FMUL R0, R0, UR21 ;  /* 0x0000001500007c20 */ /* 0x000fc80008400000 */
[----:B---3--:R-:W-:-:S05]  /*ab90*/  FFMA R0, R2, UR20, R0 ;  /* 0x0000001402007c23 */ /* 0x008fca0008000000 */
[----:B0-----:R-:W-:Y:S02]  /*aba0*/  F2FP.SATFINITE.E4M3.F32.PACK_AB_MERGE_C R3, RZ, R0, RZ ;  /* 0x00000000ff03723e */ /* 0x001fe400048070ff */
[----:B------:R-:W-:-:S03]  /*abb0*/  PRMT R0, RZ, 0x7610, R0 ;  /* 0x00007610ff007816 */ /* 0x000fc60000000000 */
[----:B------:R0:W-:Y:S01]  /*abc0*/  @!P2 STG.E.U8 desc[UR16][R30.64+0x41], R3 ;  /* 0x000041031e00a986 */ /* 0x0001e2000c101110 */
[----:B------:R-:W-:Y:S05]  /*abd0*/  @P3 BRA `(.L_x_240) ;  /* 0x0000000000043947 */ /* 0x000fea0003800000 */
[----:B------:R3:W5:Y:S02]  /*abe0*/  LDG.E.U8 R0, desc[UR16][R24.64+0x48] ;  /* 0x0000481018007981 */ /* 0x000764000c1e1100 */
.L_x_240:
[----:B------:R-:W-:Y:S05]  /*abf0*/  BSYNC B1 ;  /* 0x0000000000017941 */ /* 0x000fea0003800000 */
.L_x_239:
[----:B------:R-:W2:Y:S01]  /*ac00*/  LDL.LU R2, [R1+0x8] ;  /* 0x0000080001027983 */ /* 0x000ea20000300800 */
        /* <DEDUP_REMOVED lines=12> */
.L_x_242:
[----:B------:R-:W-:Y:S05]  /*acd0*/  BSYNC B1 ;  /* 0x0000000000017941 */ /* 0x000fea0003800000 */
.L_x_241:
        /* <DEDUP_REMOVED lines=13> */
.L_x_244:
[----:B------:R-:W-:Y:S05]  /*adb0*/  BSYNC B1 ;  /* 0x0000000000017941 */ /* 0x000fea0003800000 */
.L_x_243:
        /* <DEDUP_REMOVED lines=13> */
.L_x_246:
[----:B------:R-:W-:Y:S05]  /*ae90*/  BSYNC B1 ;  /* 0x0000000000017941 */ /* 0x000fea0003800000 */
.L_x_245:
        /* <DEDUP_REMOVED lines=13> */
.L_x_248:
[----:B------:R-:W-:Y:S05]  /*af70*/  BSYNC B1 ;  /* 0x0000000000017941 */ /* 0x000fea0003800000 */
.L_x_247:
        /* <DEDUP_REMOVED lines=13> */
.L_x_250:
[----:B------:R-:W-:Y:S05]  /*b050*/  BSYNC B1 ;  /* 0x0000000000017941 */ /* 0x000fea0003800000 */
.L_x_249:
        /* <DEDUP_REMOVED lines=13> */
.L_x_252:
[----:B------:R-:W-:Y:S05]  /*b130*/  BSYNC B1 ;  /* 0x0000000000017941 */ /* 0x000fea0003800000 */
.L_x_251:
        /* <DEDUP_REMOVED lines=13> */
.L_x_254:
[----:B------:R-:W-:Y:S05]  /*b210*/  BSYNC B1 ;  /* 0x0000000000017941 */ /* 0x000fea0003800000 */
.L_x_253:
        /* <DEDUP_REMOVED lines=13> */
.L_x_256:
[----:B------:R-:W-:Y:S05]  /*b2f0*/  BSYNC B1 ;  /* 0x0000000000017941 */ /* 0x000fea0003800000 */
.L_x_255:
        /* <DEDUP_REMOVED lines=13> */
.L_x_258:
[----:B------:R-:W-:Y:S05]  /*b3d0*/  BSYNC B1 ;  /* 0x0000000000017941 */ /* 0x000fea0003800000 */
.L_x_257:
        /* <DEDUP_REMOVED lines=13> */
.L_x_260:
[----:B------:R-:W-:Y:S05]  /*b4b0*/  BSYNC B1 ;  /* 0x0000000000017941 */ /* 0x000fea0003800000 */
.L_x_259:
        /* <DEDUP_REMOVED lines=13> */
.L_x_262:
[----:B------:R-:W-:Y:S05]  /*b590*/  BSYNC B1 ;  /* 0x0000000000017941 */ /* 0x000fea0003800000 */
.L_x_261:
        /* <DEDUP_REMOVED lines=13> */
.L_x_264:
[----:B------:R-:W-:Y:S05]  /*b670*/  BSYNC B1 ;  /* 0x0000000000017941 */ /* 0x000fea0003800000 */
.L_x_263:
        /* <DEDUP_REMOVED lines=13> */
.L_x_266:
[----:B------:R-:W-:Y:S05]  /*b750*/  BSYNC B1 ;  /* 0x0000000000017941 */ /* 0x000fea0003800000 */
.L_x_265:
        /* <DEDUP_REMOVED lines=13> */
.L_x_268:
[----:B------:R-:W-:Y:S05]  /*b830*/  BSYNC B1 ;  /* 0x0000000000017941 */ /* 0x000fea0003800000 */
.L_x_267:
        /* <DEDUP_REMOVED lines=13> */
.L_x_270:
[----:B------:R-:W-:Y:S05]  /*b910*/  BSYNC B1 ;  /* 0x0000000000017941 */ /* 0x000fea0003800000 */
.L_x_269:
        /* <DEDUP_REMOVED lines=13> */
.L_x_272:
[----:B------:R-:W-:Y:S05]  /*b9f0*/  BSYNC B1 ;  /* 0x0000000000017941 */ /* 0x000fea0003800000 */
.L_x_271:
        /* <DEDUP_REMOVED lines=13> */
.L_x_274:
[----:B------:R-:W-:Y:S05]  /*bad0*/  BSYNC B1 ;  /* 0x0000000000017941 */ /* 0x000fea0003800000 */
.L_x_273:
        /* <DEDUP_REMOVED lines=13> */
.L_x_276:
[----:B------:R-:W-:Y:S05]  /*bbb0*/  BSYNC B1 ;  /* 0x0000000000017941 */ /* 0x000fea0003800000 */
.L_x_275:
        /* <DEDUP_REMOVED lines=13> */
.L_x_278:
[----:B------:R-:W-:Y:S05]  /*bc90*/  BSYNC B1 ;  /* 0x0000000000017941 */ /* 0x000fea0003800000 */
.L_x_277:
        /* <DEDUP_REMOVED lines=13> */
.L_x_280:
[----:B------:R-:W-:Y:S05]  /*bd70*/  BSYNC B1 ;  /* 0x0000000000017941 */ /* 0x000fea0003800000 */
.L_x_279:
        /* <DEDUP_REMOVED lines=13> */
.L_x_282:
[----:B------:R-:W-:Y:S05]  /*be50*/  BSYNC B1 ;  /* 0x0000000000017941 */ /* 0x000fea0003800000 */
.L_x_281:
        /* <DEDUP_REMOVED lines=13> */
.L_x_284:
[----:B------:R-:W-:Y:S05]  /*bf30*/  BSYNC B1 ;  /* 0x0000000000017941 */ /* 0x000fea0003800000 */
.L_x_283:
        /* <DEDUP_REMOVED lines=13> */
.L_x_286:
[----:B------:R-:W-:Y:S05]  /*c010*/  BSYNC B1 ;  /* 0x0000000000017941 */ /* 0x000fea0003800000 */
.L_x_285:
        /* <DEDUP_REMOVED lines=13> */
.L_x_288:
[----:B------:R-:W-:Y:S05]  /*c0f0*/  BSYNC B1 ;  /* 0x0000000000017941 */ /* 0x000fea0003800000 */
.L_x_287:
        /* <DEDUP_REMOVED lines=13> */
.L_x_290:
[----:B------:R-:W-:Y:S05]  /*c1d0*/  BSYNC B1 ;  /* 0x0000000000017941 */ /* 0x000fea0003800000 */
.L_x_289:
        /* <DEDUP_REMOVED lines=13> */
.L_x_292:
[----:B------:R-:W-:Y:S05]  /*c2b0*/  BSYNC B1 ;  /* 0x0000000000017941 */ /* 0x000fea0003800000 */
.L_x_291:
        /* <DEDUP_REMOVED lines=13> */
.L_x_294:
[----:B------:R-:W-:Y:S05]  /*c390*/  BSYNC B1 ;  /* 0x0000000000017941 */ /* 0x000fea0003800000 */
.L_x_293:
[----:B------:R-:W-:Y:S05]  /*c3a0*/  @P1 BRA `(.L_x_295) ;  /* 0x0000002000ac1947 */ /* 0x000fea0003800000 */
[----:B------:R-:W2:Y:S01]  /*c3b0*/  LDL.LU R2, [R1+0x74] ;  /* 0x0000740001027983 */ /* 0x000ea20000300800 */
[----:B-----5:R-:W-:-:S04]  /*c3c0*/  LOP3.LUT R0, R0, 0xff, RZ, 0xc0, !PT ;  /* 0x000000ff00007812 */ /* 0x020fc800078ec0ff */
[----:B------:R-:W-:-:S05]  /*c3d0*/  F2FP.F16.E4M3.UNPACK_B R0, R0 ;  /* 0x00000000ff00723e */ /* 0x000fca00020006ff */
[----:B------:R-:W-:-:S05]  /*c3e0*/  HADD2.F32 R0, -RZ, R0.H0_H0 ;  /* 0x20000000ff007230 */ /* 0x000fca0000004100 */
[----:B------:R-:W-:-:S04]  /*c3f0*/  FMUL R0, R0, UR21 ;  /* 0x0000001500007c20 */ /* 0x000fc80008400000 */
[----:B--2---:R-:W-:-:S05]  /*c400*/  FFMA R0, R2, UR20, R0 ;  /* 0x0000001402007c23 */ /* 0x004fca0008000000 */
[----:B0-----:R-:W-:-:S05]  /*c410*/  F2FP.SATFINITE.E4M3.F32.PACK_AB_MERGE_C R3, RZ, R0, RZ ;  /* 0x00000000ff03723e */ /* 0x001fca00048070ff */
[----:B------:R0:W-:Y:S01]  /*c420*/  STG.E.U8 desc[UR16][R30.64+0x79], R3 ;  /* 0x000079031e007986 */ /* 0x0001e2000c101110 */
[----:B------:R-:W-:Y:S05]  /*c430*/  BRA `(.L_x_295) ;  /* 0x0000002000887947 */ /* 0x000fea0003800000 */
.L_x_38:
[C---:B------:R-:W-:Y:S01]  /*c440*/  ISETP.GE.AND P3, PT, R42.reuse, 0x1, PT ;  /* 0x000000012a00780c */ /* 0x040fe20003f66270 */
[----:B------:R-:W2:Y:S01]  /*c450*/  LDL.LU R227, [R1+0x10] ;  /* 0x0000100001e37983 */ /* 0x000ea20000300800 */
[----:B------:R-:W-:Y:S01]  /*c460*/  ISETP.GE.AND P2, PT, R42, 0x9, PT ;  /* 0x000000092a00780c */ /* 0x000fe20003f46270 */
[----:B------:R-:W-:Y:S01]  /*c470*/  FMUL R225, R225, UR20 ;  /* 0x00000014e1e17c20 */ /* 0x000fe20008400000 */
[C---:B------:R-:W-:Y:S01]  /*c480*/  ISETP.LT.OR P0, PT, R41.reuse, 0x1, !P3 ;  /* 0x000000012900780c */ /* 0x040fe20005f01670 */
[----:B------:R-:W-:Y:S01]  /*c490*/  FMUL R226, R226, UR20 ;  /* 0x00000014e2e27c20 */ /* 0x000fe20008400000 */
[----:B------:R-:W-:Y:S01]  /*c4a0*/  ISETP.LT.OR P1, PT, R41, 0x2, !P3 ;  /* 0x000000022900780c */ /* 0x000fe20005f21670 */
[----:B------:R-:W-:Y:S01]  /*c4b0*/  FMUL R223, R223, UR20 ;  /* 0x00000014dfdf7c20 */ /* 0x000fe20008400000 */
[----:B------:R-:W-:Y:S01]  /*c4c0*/  ISETP.LT.OR P6, PT, R41, 0x2, !P2 ;  /* 0x000000022900780c */ /* 0x000fe200057c1670 */
[----:B------:R-:W-:Y:S01]  /*c4d0*/  FMUL R224, R224, UR20 ;  /* 0x00000014e0e07c20 */ /* 0x000fe20008400000 */
[----:B------:R-:W-:-:S02]  /*c4e0*/  F2FP.SATFINITE.E4M3.F32.PACK_AB_MERGE_C R33, RZ, R226, RZ ;  /* 0x000000e2ff21723e */ /* 0x000fc400048070ff */
[----:B------:R-:W-:Y:S01]  /*c4f0*/  F2FP.SATFINITE.E4M3.F32.PACK_AB_MERGE_C R225, RZ, R225, RZ ;  /* 0x000000e1ffe1723e */ /* 0x000fe200048070ff */
[----:B------:R-:W-:Y:S01]  /*c500*/  FMUL R222, R222, UR20 ;  /* 0x00000014dede7c20 */ /* 0x000fe20008400000 */
[----:B------:R-:W-:Y:S01]  /*c510*/  ISETP.LT.OR P5, PT, R41, 0x1, !P2 ;  /* 0x000000012900780c */ /* 0x000fe200057a1670 */
[----:B------:R-:W-:Y:S01]  /*c520*/  FMUL R221, R221, UR20 ;  /* 0x00000014dddd7c20 */ /* 0x000fe20008400000 */
[----:B------:R-:W-:Y:S01]  /*c530*/  F2FP.SATFINITE.E4M3.F32.PACK_AB_MERGE_C R223, RZ, R223, RZ ;  /* 0x000000dfffdf723e */ /* 0x000fe200048070ff */
[----:B------:R0:W-:Y:S01]  /*c540*/  @!P0 STG.E.U8 desc[UR16][R24.64], R33 ;  /* 0x0000002118008986 */ /* 0x0001e2000c101110 */
[----:B------:R-:W-:-:S03]  /*c550*/  ISETP.LT.OR P0, PT, R41, 0x9, !P3 ;  /* 0x000000092900780c */ /* 0x000fc60005f01670 */
[----:B------:R-:W-:Y:S01]  /*c560*/  @!P1 STG.E.U8 desc[UR16][R24.64+0x1], R225 ;  /* 0x000001e118009986 */ /* 0x000fe2000c101110 */
[----:B------:R-:W-:-:S03]  /*c570*/  ISETP.LT.OR P1, PT, R41, 0xa, !P3 ;  /* 0x0000000a2900780c */ /* 0x000fc60005f21670 */
[----:B------:R-:W-:Y:S01]  /*c580*/  @!P6 STG.E.U8 desc[UR16][R26.64+0x1], R223 ;  /* 0x000001df1a00e986 */ /* 0x000fe2000c101110 */
[----:B------:R-:W-:Y:S01]  /*c590*/  ISETP.LT.OR P6, PT, R41, 0xa, !P2 ;  /* 0x0000000a2900780c */ /* 0x000fe200057c1670 */
[----:B------:R-:W-:Y:S01]  /*c5a0*/  FMUL R219, R219, UR20 ;  /* 0x00000014dbdb7c20 */ /* 0x000fe20008400000 */
[----:B------:R-:W-:Y:S01]  /*c5b0*/  F2FP.SATFINITE.E4M3.F32.PACK_AB_MERGE_C R35, RZ, R224, RZ ;  /* 0x000000e0ff23723e */ /* 0x000fe200048070ff */
[----:B------:R-:W-:Y:S01]  /*c5c0*/  FMUL R220, R220, UR20 ;  /* 0x00000014dcdc7c20 */ /* 0x000fe20008400000 */
[----:B0-----:R-:W-:Y:S01]  /*c5d0*/  F2FP.SATFINITE.E4M3.F32.PACK_AB_MERGE_C R33, RZ, R222, RZ ;  /* 0x000000deff21723e */ /* 0x001fe200048070ff */
[----:B------:R-:W-:Y:S01]  /*c5e0*/  FMUL R218, R218, UR20 ;  /* 0x00000014dada7c20 */ /* 0x000fe20008400000 */
[----:B------:R-:W-:Y:S01]  /*c5f0*/  F2FP.SATFINITE.E4M3.F32.PACK_AB_MERGE_C R221, RZ, R221, RZ ;  /* 0x000000ddffdd723e */ /* 0x000fe200048070ff */
[----:B------:R0:W-:Y:S01]  /*c600*/  @!P5 STG.E.U8 desc[UR16][R26.64], R35 ;  /* 0x000000231a00d986 */ /* 0x0001e2000c101110 */
[C---:B------:R-:W-:Y:S02]  /*c610*/  ISETP.LT.OR P5, PT, R41.reuse, 0x9, !P2 ;  /* 0x000000092900780c */ /* 0x040fe400057a1670 */
        /* <DEDUP_REMOVED lines=8> */
[----:B0-----:R-:W-:Y:S01]  /*c6a0*/  F2FP.SATFINITE.E4M3.F32.PACK_AB_MERGE_C R35, RZ, R220, RZ ;  /* 0x000000dcff23723e */ /* 0x001fe200048070ff */
[----:B------:R-:W-:Y:S01]  /*c6b0*/  FMUL R215, R215, UR20 ;  /* 0x00000014d7d77c20 */ /* 0x000fe20008400000 */
[----:B------:R-:W3:Y:S01]  /*c6c0*/  LDL.LU R226, [R1+0xc] ;  /* 0x00000c0001e27983 */ /* 0x000ee20000300800 */
[----:B-1----:R-:W-:Y:S02]  /*c6d0*/  F2FP.SATFINITE.E4M3.F32.PACK_AB_MERGE_C R33, RZ, R218, RZ ;  /* 0x000000daff21723e */ /* 0x002fe400048070ff */
[----:B------:R-:W-:Y:S01]  /*c6e0*/  F2FP.SATFINITE.E4M3.F32.PACK_AB_MERGE_C R217, RZ, R217, RZ ;  /* 0x000000d9ffd9723e */ /* 0x000fe200048070ff */
[----:B------:R0:W-:Y:S01]  /*c6f0*/  @!P5 STG.E.U8 desc[UR16][R26.64+0x8], R35 ;  /* 0x000008231a00d986 */ /* 0x0001e2000c101110 */
[----:B------:R-:W-:-:S02]  /*c700*/  ISETP.LT.OR P5, PT, R41, 0x11, !P2 ;  /* 0x000000112900780c */ /* 0x000fc400057a1670 */
[----:B------:R-:W-:Y:S01]  /*c710*/  F2FP.SATFINITE.E4M3.F32.PACK_AB_MERGE_C R215, RZ, R215, RZ ;  /* 0x000000d7ffd7723e */ /* 0x000fe200048070ff */
[----:B------:R-:W4:Y:S01]  /*c720*/  LDL.LU R224, [R1+0x8] ;  /* 0x0000080001e07983 */ /* 0x000f220000300800 */
[----:B------:R-:W-:-:S03]  /*c730*/  FMUL R216, R216, UR20 ;  /* 0x00000014d8d87c20 */ /* 0x000fc60008400000 */
[----:B------:R-:W3:Y:S04]  /*c740*/  LDL.LU R225, [R1+0x4] ;  /* 0x0000040001e17983 */ /* 0x000ee80000300800 */
[----:B------:R-:W4:Y:S01]  /*c750*/  LDL.LU R223, [R1] ;  /* 0x0000000001df7983 */ /* 0x000f220000300800 */
[----:B0-----:R-:W-:Y:S01]  /*c760*/  F2FP.SATFINITE.E4M3.F32.PACK_AB_MERGE_C R35, RZ, R216, RZ ;  /* 0x000000d8ff23723e */ /* 0x001fe200048070ff */
[----:B------:R-:W-:Y:S01]  /*c770*/  FMUL R214, R214, UR20 ;  /* 0x00000014d6d67c20 */ /* 0x000fe20008400000 */
[----:B------:R-:W-:Y:S01]  /*c780*/  FMUL R213, R213, UR20 ;  /* 0x00000014d5d57c20 */ /* 0x000fe20008400000 */
[----:B------:R0:W-:Y:S01]  /*c790*/  @!P0 STG.E.U8 desc[UR16][R24.64+0x10], R33 ;  /* 0x0000102118008986 */ /* 0x0001e2000c101110 */
[----:B------:R-:W-:Y:S01]  /*c7a0*/  ISETP.LT.OR P0, PT, R41, 0x19, !P3 ;  /* 0x000000192900780c */ /* 0x000fe20005f01670 */
[----:B------:R-:W-:Y:S01]  /*c7b0*/  FMUL R211, R211, UR20 ;  /* 0x00000014d3d37c20 */ /* 0x000fe20008400000 */
[----:B------:R-:W-:Y:S01]  /*c7c0*/  FMUL R212, R212, UR20 ;  /* 0x00000014d4d47c20 */ /* 0x000fe20008400000 */
[----:B------:R-:W-:Y:S01]  /*c7d0*/  @!P1 STG.E.U8 desc[UR16][R24.64+0x11], R217 ;  /* 0x000011d918009986 */ /* 0x000fe2000c101110 */
[C---:B------:R-:W-:Y:S01]  /*c7e0*/  ISETP.LT.OR P1, PT, R41.reuse, 0x1a, !P3 ;  /* 0x0000001a2900780c */ /* 0x040fe20005f21670 */
[----:B------:R-:W-:Y:S01]  /*c7f0*/  FMUL R210, R210, UR20 ;  /* 0x00000014d2d27c20 */ /* 0x000fe20008400000 */
[----:B------:R-:W-:Y:S01]  /*c800*/  F2FP.SATFINITE.E4M3.F32.PACK_AB_MERGE_C R213, RZ, R213, RZ ;  /* 0x000000d5ffd5723e */ /* 0x000fe200048070ff */
[----:B------:R-:W-:Y:S01]  /*c810*/  @!P6 STG.E.U8 desc[UR16][R26.64+0x11], R215 ;  /* 0x000011d71a00e986 */ /* 0x000fe2000c101110 */
[----:B------:R-:W-:Y:S01]  /*c820*/  ISETP.LT.OR P6, PT, R41, 0x1a, !P2 ;  /* 0x0000001a2900780c */ /* 0x000fe200057c1670 */
[----:B------:R-:W-:Y:S01]  /*c830*/  FMUL R209, R209, UR20 ;  /* 0x00000014d1d17c20 */ /* 0x000fe20008400000 */
[----:B------:R-:W-:Y:S01]  /*c840*/  F2FP.SATFINITE.E4M3.F32.PACK_AB_MERGE_C R211, RZ, R211, RZ ;  /* 0x000000d3ffd3723e */ /* 0x000fe200048070ff */
[----:B------:R1:W-:Y:S01]  /*c850*/  @!P5 STG.E.U8 desc[UR16][R26.64+0x10], R35 ;  /* 0x000010231a00d986 */ /* 0x0003e2000c101110 */
[----:B0-----:R-:W-:Y:S01]  /*c860*/  F2FP.SATFINITE.E4M3.F32.PACK_AB_MERGE_C R33, RZ, R214, RZ ;  /* 0x000000d6ff21723e */ /* 0x001fe200048070ff */
[----:B------:R-:W-:Y:S01]  /*c870*/  FMUL R207, R207, UR20 ;  /* 0x00000014cfcf7c20 */ /* 0x000fe20008400000 */
[C---:B------:R-:W-:Y:S01]  /*c880*/  ISETP.LT.OR P5, PT, R41.reuse, 0x19, !P2 ;  /* 0x000000192900780c */ /* 0x040fe200057a1670 */
[----:B------:R-:W-:Y:S01]  /*c890*/  FMUL R208, R208, UR20 ;  /* 0x00000014d0d07c20 */ /* 0x000fe20008400000 */
[----:B------:R-:W-:Y:S01]  /*c8a0*/  F2FP.SATFINITE.E4M3.F32.PACK_AB_MERGE_C R209, RZ, R209, RZ ;  /* 0x000000d1ffd1723e */ /* 0x000fe200048070ff */
[----:B------:R0:W-:Y:S01]  /*c8b0*/  @!P0 STG.E.U8 desc[UR16][R24.64+0x18], R33 ;  /* 0x0000182118008986 */ /* 0x0001e2000c101110 */
[C---:B------:R-:W-:Y:S01]  /*c8c0*/  ISETP.LT.OR P0, PT, R41.reuse, 0x21, !P3 ;  /* 0x000000212900780c */ /* 0x040fe20005f01670 */
[----:B------:R-:W-:Y:S01]  /*c8d0*/  FMUL R206, R206, UR20 ;  /* 0x00000014cece7c20 */ /* 0x000fe20008400000 */
[----:B------:R-:W-:Y:S01]  /*c8e0*/  F2FP.SATFINITE.E4M3.F32.PACK_AB_MERGE_C R207, RZ, R207, RZ ;  /* 0x000000cfffcf723e */ /* 0x000fe200048070ff */
[----:B------:R-:W-:Y:S01]  /*c8f0*/  @!P1 STG.E.U8 desc[UR16][R24.64+0x19], R213 ;  /* 0x000019d518009986 */ /* 0x000fe2000c101110 */
[----:B------:R-:W-:Y:S01]  /*c900*/  ISETP.LT.OR P1, PT, R41, 0x22, !P3 ;  /* 0x000000222900780c */ /* 0x000fe20005f21670 */
[----:B------:R-:W-:Y:S01]  /*c910*/  FMUL R205, R205, UR20 ;  /* 0x00000014cdcd7c20 */ /* 0x000fe20008400000 */
[----:B-1----:R-:W-:Y:S01]  /*c920*/  F2FP.SATFINITE.E4M3.F32.PACK_AB_MERGE_C R35, RZ, R212, RZ ;  /* 0x000000d4ff23723e */ /* 0x002fe200048070ff */
        /* <DEDUP_REMOVED lines=11> */
[----:B------:R-:W-:Y:S01]  /*c9e0*/  ISETP.LT.OR P0, PT, R41, 0x29, !P3 ;  /* 0x000000292900780c */ /* 0x000fe20005f01670 */
[----:B------:R-:W-:Y:S01]  /*c9f0*/  FMUL R201, R201, UR20 ;  /* 0x00000014c9c97c20 */ /* 0x000fe20008400000 */
[----:B------:R-:W-:Y:S01]  /*ca00*/  FMUL R199, R199, UR20 ;  /* 0x00000014c7c77c20 */ /* 0x000fe20008400000 */
[----:B------:R-:W-:Y:S01]  /*ca10*/  @!P1 STG.E.U8 desc[UR16][R24.64+0x21], R209 ;  /* 0x000021d118009986 */ /* 0x000fe2000c101110 */
[C---:B------:R-:W-:Y:S01]  /*ca20*/  ISETP.LT.OR P1, PT, R41.reuse, 0x2a, !P3 ;  /* 0x0000002a2900780c */ /* 0x040fe20005f21670 */
        /* <DEDUP_REMOVED lines=9> */
[----:B------:R-:W-:Y:S01]  /*cac0*/  ISETP.LT.OR P5, PT, R41, 0x29, !P2 ;  /* 0x000000292900780c */ /* 0x000fe200057a1670 */
[----:B------:R-:W-:Y:S01]  /*cad0*/  FMUL R195, R195, UR20 ;  /* 0x00000014c3c37c20 */ /* 0x000fe20008400000 */
[----:B------:R-:W-:Y:S01]  /*cae0*/  F2FP.SATFINITE.E4M3.F32.PACK_AB_MERGE_C R199, RZ, R199, RZ ;  /* 0x000000c7ffc7723e */ /* 0x000fe200048070ff */
[----:B------:R0:W-:Y:S01]  /*caf0*/  @!P0 STG.E.U8 desc[UR16][R24.64+0x28], R33 ;  /* 0x0000282118008986 */ /* 0x0001e2000c101110 */
[C---:B------:R-:W-:Y:S01]  /*cb00*/  ISETP.LT.OR P0, PT, R41.reuse, 0x31, !P3 ;  /* 0x000000312900780c */ /* 0x040fe20005f01670 */
[----:B------:R-:W-:Y:S01]  /*cb10*/  FMUL R196, R196, UR20 ;  /* 0x00000014c4c47c20 */ /* 0x000fe20008400000 */
[----:B------:R-:W-:Y:S01]  /*cb20*/  F2FP.SATFINITE.E4M3.F32.PACK_AB_MERGE_C R197, RZ, R197, RZ ;  /* 0x000000c5ffc5723e */ /* 0x000fe200048070ff */
        /* <DEDUP_REMOVED lines=59> */
[C---:B------:R-:W-:Y:S01]  /*cee0*/  ISETP.LT.OR P6, PT, R41.reuse, 0x4a, !P2 ;  /* 0x0000004a2900780c */ /* 0x040fe200057c1670 */
        /* <DEDUP_REMOVED lines=57> */
[----:B------:R-:W-:Y:S01]  /*d280*/  ISETP.LT.OR P5, PT, R41, 0x61, !P3 ;  /* 0x000000612900780c */ /* 0x000fe20005fa1670 */
[----:B------:R-:W-:Y:S01]  /*d290*/  FMUL R161, R161, UR20 ;  /* 0x00000014a1a17c20 */ /* 0x000fe20008400000 */
[----:B0-----:R-:W-:Y:S01]  /*d2a0*/  F2FP.SATFINITE.E4M3.F32.PACK_AB_MERGE_C R33, RZ, R178, RZ ;  /* 0x000000b2ff21723e */ /* 0x001fe200048070ff */
[----:B------:R-:W-:Y:S01]  /*d2b0*/  FMUL R160, R160, UR20 ;  /* 0x00000014a0a07c20 */ /* 0x000fe20008400000 */
[----:B------:R-:W-:Y:S01]  /*d2c0*/  FMUL R159, R159, UR20 ;  /* 0x000000149f9f7c20 */ /* 0x000fe20008400000 */
[----:B------:R-:W-:Y:S01]  /*d2d0*/  FMUL R157, R157, UR20 ;  /* 0x000000149d9d7c20 */ /* 0x000fe20008400000 */
[----:B------:R-:W-:Y:S01]  /*d2e0*/  F2FP.SATFINITE.E4M3.F32.PACK_AB_MERGE_C R161, RZ, R161, RZ ;  /* 0x000000a1ffa1723e */ /* 0x000fe200048070ff */
[----:B------:R-:W-:Y:S01]  /*d2f0*/  FMUL R158, R158, UR20 ;  /* 0x000000149e9e7c20 */ /* 0x000fe20008400000 */
[----:B------:R-:W-:Y:S01]  /*d300*/  FMUL R156, R156, UR20 ;  /* 0x000000149c9c7c20 */ /* 0x000fe20008400000 */
[----:B------:R-:W-:Y:S01]  /*d310*/  @!P6 STG.E.U8 desc[UR16][R24.64+0x61], R177 ;  /* 0x000061b11800e986 */ /* 0x000fe2000c101110 */
[----:B------:R-:W-:Y:S01]  /*d320*/  ISETP.LT.OR P6, PT, R41, 0x69, !P3 ;  /* 0x000000692900780c */ /* 0x000fe20005fc1670 */
[----:B------:R-:W-:Y:S01]  /*d330*/  FMUL R155, R155, UR20 ;  /* 0x000000149b9b7c20 */ /* 0x000fe20008400000 */
[----:B-1----:R-:W-:Y:S01]  /*d340*/  F2FP.SATFINITE.E4M3.F32.PACK_AB_MERGE_C R35, RZ, R176, RZ ;  /* 0x000000b0ff23723e */ /* 0x002fe200048070ff */
[----:B------:R0:W-:Y:S01]  /*d350*/  @!P5 STG.E.U8 desc[UR16][R24.64+0x60], R33 ;  /* 0x000060211800d986 */ /* 0x0001e2000c101110 */
        /* <DEDUP_REMOVED lines=16> */
[----:B-1----:R-:W-:Y:S01]  /*d460*/  F2FP.SATFINITE.E4M3.F32.PACK_AB_MERGE_C R35, RZ, R170, RZ ;  /* 0x000000aaff23723e */ /* 0x002fe200048070ff */
[----:B------:R-:W-:Y:S01]  /*d470*/  @!P0 STG.E.U8 desc[UR16][R24.64+0x69], R173 ;  /* 0x000069ad18008986 */ /* 0x000fe2000c101110 */
        /* <DEDUP_REMOVED lines=12> */
[----:B------:R-:W-:Y:S01]  /*d540*/  ISETP.LT.OR P6, PT, R41, 0x79, !P3 ;  /* 0x000000792900780c */ /* 0x000fe20005fc1670 */
[----:B------:R-:W-:Y:S01]  /*d550*/  FMUL R17, R17, UR20 ;  /* 0x0000001411117c20 */ /* 0x000fe20008400000 */
[----:B------:R-:W-:Y:S01]  /*d560*/  ISETP.LT.OR P3, PT, R41, 0x7a, !P3 ;  /* 0x0000007a2900780c */ /* 0x000fe20005f61670 */
[----:B------:R-:W-:Y:S01]  /*d570*/  @!P0 STG.E.U8 desc[UR16][R24.64+0x71], R169 ;  /* 0x000071a918008986 */ /* 0x000fe2000c101110 */
[----:B0-----:R-:W-:Y:S01]  /*d580*/  F2FP.SATFINITE.E4M3.F32.PACK_AB_MERGE_C R33, RZ, R168, RZ ;  /* 0x000000a8ff21723e */ /* 0x001fe200048070ff */
[----:B------:R-:W-:Y:S01]  /*d590*/  FMUL R18, R18, UR20 ;  /* 0x0000001412127c20 */ /* 0x000fe20008400000 */
[----:B------:R-:W-:Y:S01]  /*d5a0*/  ISETP.GE.AND P0, PT, R42, 0x89, PT ;  /* 0x000000892a00780c */ /* 0x000fe20003f06270 */
[----:B------:R-:W-:Y:S01]  /*d5b0*/  FMUL R16, R16, UR20 ;  /* 0x0000001410107c20 */ /* 0x000fe20008400000 */
[----:B------:R-:W-:Y:S01]  /*d5c0*/  F2FP.SATFINITE.E4M3.F32.PACK_AB_MERGE_C R21, RZ, R21, RZ ;  /* 0x00000015ff15723e */ /* 0x000fe200048070ff */
[----:B------:R0:W-:Y:S01]  /*d5d0*/  @!P1 STG.E.U8 desc[UR16][R26.64+0x70], R33 ;  /* 0x000070211a009986 */ /* 0x0001e2000c101110 */
[----:B------:R-:W-:Y:S01]  /*d5e0*/  ISETP.GE.AND P1, PT, R42, 0x81, PT ;  /* 0x000000812a00780c */ /* 0x000fe20003f26270 */
[----:B------:R-:W-:Y:S01]  /*d5f0*/  FMUL R15, R15, UR20 ;  /* 0x000000140f0f7c20 */ /* 0x000fe20008400000 */
[----:B-1----:R-:W-:Y:S01]  /*d600*/  F2FP.SATFINITE.E4M3.F32.PACK_AB_MERGE_C R35, RZ, R166, RZ ;  /* 0x000000a6ff23723e */ /* 0x002fe200048070ff */
[----:B------:R-:W-:Y:S01]  /*d610*/  @!P5 STG.E.U8 desc[UR16][R26.64+0x71], R167 ;  /* 0x000071a71a00d986 */ /* 0x000fe2000c101110 */
[----:B------:R-:W-:Y:S01]  /*d620*/  ISETP.LT.OR P5, PT, R41, 0x79, !P2 ;  /* 0x000000792900780c */ /* 0x000fe200057a1670 */
[----:B------:R-:W-:Y:S01]  /*d630*/  FMUL R13, R13, UR20 ;  /* 0x000000140d0d7c20 */ /* 0x000fe20008400000 */
[C---:B------:R-:W-:Y:S01]  /*d640*/  ISETP.LT.OR P2, PT, R41.reuse, 0x7a, !P2 ;  /* 0x0000007a2900780c */ /* 0x040fe20005741670 */
        /* <DEDUP_REMOVED lines=9> */
[----:B------:R-:W-:Y:S01]  /*d6e0*/  F2FP.SATFINITE.E4M3.F32.PACK_AB_MERGE_C R17, RZ, R17, RZ ;  /* 0x00000011ff11723e */ /* 0x000fe200048070ff */
[----:B------:R-:W-:Y:S01]  /*d6f0*/  @!P5 STG.E.U8 desc[UR16][R26.64+0x78], R37 ;  /* 0x000078251a00d986 */ /* 0x000fe2000c101110 */
[----:B------:R-:W-:Y:S01]  /*d700*/  ISETP.LT.OR P5, PT, R41, 0x1, !P0 ;  /* 0x000000012900780c */ /* 0x000fe200047a1670 */
[----:B------:R-:W-:Y:S01]  /*d710*/  FMUL R9, R9, UR20 ;  /* 0x0000001409097c20 */ /* 0x000fe20008400000 */
[----:B------:R-:W-:Y:S01]  /*d720*/  F2FP.SATFINITE.E4M3.F32.PACK_AB_MERGE_C R15, RZ, R15, RZ ;  /* 0x0000000fff0f723e */ /* 0x000fe200048070ff */
[----:B------:R0:W-:Y:S01]  /*d730*/  @!P2 STG.E.U8 desc[UR16][R26.64+0x79], R163 ;  /* 0x000079a31a00a986 */ /* 0x0001e2000c101110 */
[C---:B------:R-:W-:Y:S01]  /*d740*/  ISETP.LT.OR P2, PT, R41.reuse, 0xa, !P1 ;  /* 0x0000000a2900780c */ /* 0x040fe20004f41670 */
        /* <DEDUP_REMOVED lines=9> */
[----:B------:R-:W-:Y:S01]  /*d7e0*/  F2FP.SATFINITE.E4M3.F32.PACK_AB_MERGE_C R11, RZ, R11, RZ ;  /* 0x0000000bff0b723e */ /* 0x000fe200048070ff */
[----:B------:R2:W-:Y:S01]  /*d7f0*/  @!P5 STG.E.U8 desc[UR16][R30.64], R33 ;  /* 0x000000211e00d986 */ /* 0x0005e2000c101110 */
[----:B------:R-:W-:Y:S01]  /*d800*/  ISETP.LT.OR P5, PT, R41, 0x9, !P0 ;  /* 0x000000092900780c */ /* 0x000fe200047a1670 */
[----:B------:R-:W-:Y:S01]  /*d810*/  FMUL R5, R5, UR20 ;  /* 0x0000001405057c20 */ /* 0x000fe20008400000 */
[----:B0-----:R-:W-:Y:S01]  /*d820*/  F2FP.SATFINITE.E4M3.F32.PACK_AB_MERGE_C R27, RZ, R156, RZ ;  /* 0x0000009cff1b723e */ /* 0x001fe200048070ff */
[----:B-----5:R-:W-:Y:S01]  /*d830*/  FMUL R0, R0, UR20 ;  /* 0x0000001400007c20 */ /* 0x020fe20008400000 */
[----:B------:R-:W-:Y:S01]  /*d840*/  F2FP.SATFINITE.E4M3.F32.PACK_AB_MERGE_C R9, RZ, R9, RZ ;  /* 0x00000009ff09723e */ /* 0x000fe200048070ff */
[----:B------:R-:W-:Y:S01]  /*d850*/  FMUL R6, R6, UR20 ;  /* 0x0000001406067c20 */ /* 0x000fe20008400000 */
[----:B------:R-:W-:Y:S01]  /*d860*/  F2FP.SATFINITE.E4M3.F32.PACK_AB_MERGE_C R7, RZ, R7, RZ ;  /* 0x00000007ff07723e */ /* 0x000fe200048070ff */
[----:B------:R-:W3:Y:S01]  /*d870*/  LDL.LU R221, [R1+0x14] ;  /* 0x0000140001dd7983 */ /* 0x000ee20000300800 */
[----:B-1----:R-:W-:Y:S01]  /*d880*/  F2FP.SATFINITE.E4M3.F32.PACK_AB_MERGE_C R25, RZ, R158, RZ ;  /* 0x0000009eff19723e */ /* 0x002fe200048070ff */
[----:B------:R-:W-:Y:S01]  /*d890*/  FMUL R2, R2, UR20 ;  /* 0x0000001402027c20 */ /* 0x000fe20008400000 */
[----:B------:R-:W-:Y:S01]  /*d8a0*/  F2FP.SATFINITE.E4M3.F32.PACK_AB_MERGE_C R5, RZ, R5, RZ ;  /* 0x00000005ff05723e */ /* 0x000fe200048070ff */
[----:B------:R-:W-:Y:S01]  /*d8b0*/  @!P6 STG.E.U8 desc[UR16][R30.64+0x1], R159 ;  /* 0x0000019f1e00e986 */ /* 0x000fe2000c101110 */
[----:B------:R-:W-:Y:S01]  /*d8c0*/  ISETP.LT.OR P6, PT, R41, 0xa, !P0 ;  /* 0x0000000a2900780c */ /* 0x000fe200047c1670 */
[----:B------:R-:W-:Y:S01]  /*d8d0*/  FMUL R3, R3, UR20 ;  /* 0x0000001403037c20 */ /* 0x000fe20008400000 */
[----:B--2---:R-:W-:Y:S01]  /*d8e0*/  F2FP.SATFINITE.E4M3.F32.PACK_AB_MERGE_C R33, RZ, R152, RZ ;  /* 0x00000098ff21723e */ /* 0x004fe200048070ff */
[----:B------:R-:W-:Y:S01]  /*d8f0*/  @!P2 STG.E.U8 desc[UR16][R28.64+0x9], R157 ;  /* 0x0000099d1c00a986 */ /* 0x000fe2000c101110 */
[----:B------:R-:W-:Y:S01]  /*d900*/  ISETP.LT.OR P2, PT, R41, 0x12, !P1 ;  /* 0x000000122900780c */ /* 0x000fe20004f41670 */
[----:B------:R-:W-:-:S02]  /*d910*/  FMUL R4, R4, UR20 ;  /* 0x0000001404047c20 */ /* 0x000fc40008400000 */
[----:B------:R0:W-:Y:S01]  /*d920*/  @!P3 STG.E.U8 desc[UR16][R28.64+0x8], R25 ;  /* 0x000008191c00b986 */ /* 0x0001e2000c101110 */
[----:B------:R-:W-:-:S03]  /*d930*/  ISETP.LT.OR P3, PT, R41, 0x11, !P1 ;  /* 0x000000112900780c */ /* 0x000fc60004f61670 */
[----:B------:R1:W-:Y:S01]  /*d940*/  @!P5 STG.E.U8 desc[UR16][R30.64+0x8], R27 ;  /* 0x0000081b1e00d986 */ /* 0x0003e2000c101110 */
[----:B------:R-:W-:-:S03]  /*d950*/  ISETP.LT.OR P5, PT, R41, 0x11, !P0 ;  /* 0x000000112900780c */ /* 0x000fc600047a1670 */
[----:B------:R-:W-:Y:S01]  /*d960*/  @!P6 STG.E.U8 desc[UR16][R30.64+0x9], R155 ;  /* 0x0000099b1e00e986 */ /* 0x000fe2000c101110 */
[----:B------:R-:W-:-:S03]  /*d970*/  ISETP.LT.OR P6, PT, R41, 0x12, !P0 ;  /* 0x000000122900780c */ /* 0x000fc600047c1670 */
[----:B------:R-:W-:Y:S01]  /*d980*/  @!P2 STG.E.U8 desc[UR16][R28.64+0x11], R153 ;  /* 0x000011991c00a986 */ /* 0x000fe2000c101110 */
[----:B------:R-:W-:Y:S02]  /*d990*/  ISETP.LT.OR P2, PT, R41, 0x1a, !P1 ;  /* 0x0000001a2900780c */ /* 0x000fe40004f41670 */
[----:B0-----:R-:W-:Y:S01]  /*d9a0*/  F2FP.SATFINITE.E4M3.F32.PACK_AB_MERGE_C R25, RZ, R154, RZ ;  /* 0x0000009aff19723e */ /* 0x001fe200048070ff */
[----:B------:R-:W2:Y:S01]  /*d9b0*/  LDL.LU R220, [R1+0x18] ;  /* 0x0000180001dc7983 */ /* 0x000ea20000300800 */
[----:B-1----:R-:W-:-:S03]  /*d9c0*/  F2FP.SATFINITE.E4M3.F32.PACK_AB_MERGE_C R27, RZ, R20, RZ ;  /* 0x00000014ff1b723e */ /* 0x002fc600048070ff */
[----:B------:R0:W-:Y:S01]  /*d9d0*/  @!P3 STG.E.U8 desc[UR16][R28.64+0x10], R25 ;  /* 0x000010191c00b986 */ /* 0x0001e2000c101110 */
[----:B------:R-:W-:-:S03]  /*d9e0*/  ISETP.LT.OR P3, PT, R41, 0x19, !P1 ;  /* 0x000000192900780c */ /* 0x000fc60004f61670 */
[----:B------:R-:W-:Y:S01]  /*d9f0*/  @!P5 STG.E.U8 desc[UR16][R30.64+0x10], R33 ;  /* 0x000010211e00d986 */ /* 0x000fe2000c101110 */
[----:B------:R-:W-:-:S03]  /*da00*/  ISETP.LT.OR P5, PT, R41, 0x19, !P0 ;  /* 0x000000192900780c */ /* 0x000fc600047a1670 */
[----:B------:R1:W-:Y:S01]  /*da10*/  @!P6 STG.E.U8 desc[UR16][R30.64+0x11], R23 ;  /* 0x000011171e00e986 */ /* 0x0003e2000c101110 */
[----:B------:R-:W-:-:S03]  /*da20*/  ISETP.LT.OR P6, PT, R41, 0x1a, !P0 ;  /* 0x0000001a2900780c */ /* 0x000fc600047c1670 */
[----:B------:R4:W-:Y:S01]  /*da30*/  @!P2 STG.E.U8 desc[UR16][R28.64+0x19], R21 ;  /* 0x000019151c00a986 */ /* 0x0009e2000c101110 */
[C---:B------:R-:W-:Y:S02]  /*da40*/  ISETP.LT.OR P2, PT, R41.reuse, 0x22, !P1 ;  /* 0x000000222900780c */ /* 0x040fe40004f41670 */
[----:B0-----:R-:W-:Y:S01]  /*da50*/  F2FP.SATFINITE.E4M3.F32.PACK_AB_MERGE_C R25, RZ, R22, RZ ;  /* 0x00000016ff19723e */ /* 0x001fe200048070ff */
[----:B------:R-:W2:Y:S04]  /*da60*/  LDL.LU R222, [R1+0x1c] ;  /* 0x00001c0001de7983 */ /* 0x000ea80000300800 */
[----:B------:R-:W-:Y:S01]  /*da70*/  @!P3 STG.E.U8 desc[UR16][R28.64+0x18], R25 ;  /* 0x000018191c00b986 */ /* 0x000fe2000c101110 */
[C---:B------:R-:W-:Y:S02]  /*da80*/  ISETP.LT.OR P3, PT, R41.reuse, 0x21, !P1 ;  /* 0x000000212900780c */ /* 0x040fe40004f61670 */
[----:B-1----:R-:W-:Y:S01]  /*da90*/  F2FP.SATFINITE.E4M3.F32.PACK_AB_MERGE_C R23, RZ, R18, RZ ;  /* 0x00000012ff17723e */ /* 0x002fe200048070ff */
[----:B------:R-:W-:Y:S01]  /*daa0*/  @!P5 STG.E.U8 desc[UR16][R30.64+0x18], R27 ;  /* 0x0000181b1e00d986 */ /* 0x000fe2000c101110 */
[----:B------:R-:W-:-:S02]  /*dab0*/  ISETP.LT.OR P5, PT, R41, 0x21, !P0 ;  /* 0x000000212900780c */ /* 0x000fc400047a1670 */
[----:B----4-:R-:W-:Y:S01]  /*dac0*/  F2FP.SATFINITE.E4M3.F32.PACK_AB_MERGE_C R21, RZ, R16, RZ ;  /* 0x00000010ff15723e */ /* 0x010fe200048070ff */
[----:B------:R0:W-:Y:S01]  /*dad0*/  @!P6 STG.E.U8 desc[UR16][R30.64+0x19], R19 ;  /* 0x000019131e00e986 */ /* 0x0001e2000c101110 */
[----:B------:R-:W-:-:S03]  /*dae0*/  ISETP.LT.OR P6, PT, R41, 0x22, !P0 ;  /* 0x000000222900780c */ /* 0x000fc600047c1670 */
[----:B------:R1:W-:Y:S01]  /*daf0*/  @!P2 STG.E.U8 desc[UR16][R28.64+0x21], R17 ;  /* 0x000021111c00a986 */ /* 0x0003e2000c101110 */
[----:B------:R-:W-:-:S03]  /*db00*/  ISETP.LT.OR P2, PT, R41, 0x2a, !P1 ;  /* 0x0000002a2900780c */ /* 0x000fc60004f41670 */
[----:B------:R-:W-:Y:S01]  /*db10*/  @!P3 STG.E.U8 desc[UR16][R28.64+0x20], R23 ;  /* 0x000020171c00b986 */ /* 0x000fe2000c101110 */
[----:B------:R-:W-:-:S03]  /*db20*/  ISETP.LT.OR P3, PT, R41, 0x29, !P1 ;  /* 0x000000292900780c */ /* 0x000fc60004f61670 */
[----:B------:R-:W-:Y:S01]  /*db30*/  @!P5 STG.E.U8 desc[UR16][R30.64+0x20], R21 ;  /* 0x000020151e00d986 */ /* 0x000fe2000c101110 */
[C---:B------:R-:W-:Y:S02]  /*db40*/  ISETP.LT.OR P5, PT, R41.reuse, 0x29, !P0 ;  /* 0x000000292900780c */ /* 0x040fe400047a1670 */
[----:B0-----:R-:W-:Y:S01]  /*db50*/  F2FP.SATFINITE.E4M3.F32.PACK_AB_MERGE_C R19, RZ, R14, RZ ;  /* 0x0000000eff13723e */ /* 0x001fe200048070ff */
[----:B------:R0:W-:Y:S01]  /*db60*/  @!P6 STG.E.U8 desc[UR16][R30.64+0x21], R15 ;  /* 0x0000210f1e00e986 */ /* 0x0001e2000c101110 */
[C---:B------:R-:W-:Y:S02]  /*db70*/  ISETP.LT.OR P6, PT, R41.reuse, 0x2a, !P0 ;  /* 0x0000002a2900780c */ /* 0x040fe400047c1670 */
[----:B-1----:R-:W-:Y:S01]  /*db80*/  F2FP.SATFINITE.E4M3.F32.PACK_AB_MERGE_C R17, RZ, R12, RZ ;  /* 0x0000000cff11723e */ /* 0x002fe200048070ff */
        /* <DEDUP_REMOVED lines=15> */
[----:B0-----:R-:W-:Y:S02]  /*dc80*/  F2FP.SATFINITE.E4M3.F32.PACK_AB_MERGE_C R11, RZ, R6, RZ ;  /* 0x00000006ff0b723e */ /* 0x001fe400048070ff */
[C---:B------:R-:W-:Y:S01]  /*dc90*/  ISETP.LT.OR P5, PT, R41.reuse, 0x39, !P0 ;  /* 0x000000392900780c */ /* 0x040fe200047a1670 */
[----:B------:R0:W-:Y:S01]  /*dca0*/  @!P6 STG.E.U8 desc[UR16][R30.64+0x31], R7 ;  /* 0x000031071e00e986 */ /* 0x0001e2000c101110 */
[----:B-1----:R-:W-:Y:S02]  /*dcb0*/  F2FP.SATFINITE.E4M3.F32.PACK_AB_MERGE_C R9, RZ, R4, RZ ;  /* 0x00000004ff09723e */ /* 0x002fe400048070ff */
[----:B------:R-:W-:Y:S01]  /*dcc0*/  ISETP.LT.OR P6, PT, R41, 0x3a, !P0 ;  /* 0x0000003a2900780c */ /* 0x000fe200047c1670 */
[----:B------:R1:W-:Y:S04]  /*dcd0*/  @!P2 STG.E.U8 desc[UR16][R28.64+0x39], R5 ;  /* 0x000039051c00a986 */ /* 0x0003e8000c101110 */
[----:B------:R4:W-:Y:S01]  /*dce0*/  @!P3 STG.E.U8 desc[UR16][R28.64+0x38], R11 ;  /* 0x0000380b1c00b986 */ /* 0x0009e2000c101110 */
[----:B------:R-:W-:Y:S01]  /*dcf0*/  FMUL R4, R227, UR20 ;  /* 0x00000014e3047c20 */ /* 0x000fe20008400000 */
[----:B------:R-:W-:-:S02]  /*dd00*/  ISETP.LT.OR P3, PT, R41, 0x41, !P1 ;  /* 0x000000412900780c */ /* 0x000fc40004f61670 */
[----:B0-----:R-:W-:Y:S02]  /*dd10*/  F2FP.SATFINITE.E4M3.F32.PACK_AB_MERGE_C R7, RZ, R3, RZ ;  /* 0x00000003ff07723e */ /* 0x001fe400048070ff */
[----:B-1----:R-:W-:Y:S01]  /*dd20*/  F2FP.SATFINITE.E4M3.F32.PACK_AB_MERGE_C R5, RZ, R0, RZ ;  /* 0x00000000ff05723e */ /* 0x002fe200048070ff */
[----:B------:R-:W-:Y:S01]  /*dd30*/  FMUL R0, R223, UR20 ;  /* 0x00000014df007c20 */ /* 0x000fe20008400000 */
[----:B------:R-:W-:Y:S01]  /*dd40*/  ISETP.LT.OR P2, PT, R41, 0x42, !P1 ;  /* 0x000000422900780c */ /* 0x000fe20004f41670 */
[----:B------:R-:W2:Y:S01]  /*dd50*/  LDL.LU R223, [R1+0x20] ;  /* 0x0000200001df7983 */ /* 0x000ea20000300800 */
[----:B----4-:R-:W-:Y:S02]  /*dd60*/  F2FP.SATFINITE.E4M3.F32.PACK_AB_MERGE_C R11, RZ, R2, RZ ;  /* 0x00000002ff0b723e */ /* 0x010fe400048070ff */
[----:B------:R-:W-:Y:S01]  /*dd70*/  F2FP.SATFINITE.E4M3.F32.PACK_AB_MERGE_C R13, RZ, R0, RZ ;  /* 0x00000000ff0d723e */ /* 0x000fe200048070ff */
[----:B---3--:R-:W-:Y:S01]  /*dd80*/  FMUL R0, R225, UR20 ;  /* 0x00000014e1007c20 */ /* 0x008fe20008400000 */
[----:B------:R-:W-:Y:S01]  /*dd90*/  FMUL R2, R224, UR20 ;  /* 0x00000014e0027c20 */ /* 0x000fe20008400000 */
[----:B------:R-:W3:Y:S04]  /*dda0*/  LDL.LU R225, [R1+0x24] ;  /* 0x0000240001e17983 */ /* 0x000ee80000300800 */
[----:B------:R-:W4:Y:S01]  /*ddb0*/  LDL.LU R224, [R1+0x28] ;  /* 0x0000280001e07983 */ /* 0x000f220000300800 */
[----:B------:R-:W-:-:S03]  /*ddc0*/  FMUL R3, R226, UR20 ;  /* 0x00000014e2037c20 */ /* 0x000fc60008400000 */
[----:B------:R-:W4:Y:S04]  /*ddd0*/  LDL.LU R226, [R1+0x2c] ;  /* 0x00002c0001e27983 */ /* 0x000f280000300800 */
[----:B------:R-:W4:Y:S04]  /*dde0*/  LDL.LU R227, [R1+0x30] ;  /* 0x0000300001e37983 */ /* 0x000f280000300800 */
[----:B------:R-:W-:Y:S01]  /*ddf0*/  @!P5 STG.E.U8 desc[UR16][R30.64+0x38], R9 ;  /* 0x000038091e00d986 */ /* 0x000fe2000c101110 */
[----:B------:R-:W-:-:S03]  /*de00*/  ISETP.LT.OR P5, PT, R41, 0x41, !P0 ;  /* 0x000000412900780c */ /* 0x000fc600047a1670 */
[----:B------:R0:W-:Y:S01]  /*de10*/  @!P6 STG.E.U8 desc[UR16][R30.64+0x39], R7 ;  /* 0x000039071e00e986 */ /* 0x0001e2000c101110 */
[----:B------:R-:W-:-:S03]  /*de20*/  ISETP.LT.OR P6, PT, R41, 0x42, !P0 ;  /* 0x000000422900780c */ /* 0x000fc600047c1670 */
[----:B------:R-:W-:Y:S01]  /*de30*/  @!P3 STG.E.U8 desc[UR16][R28.64+0x40], R11 ;  /* 0x0000400b1c00b986 */ /* 0x000fe2000c101110 */
[----:B------:R-:W-:-:S03]  /*de40*/  ISETP.LT.OR P3, PT, R41, 0x49, !P1 ;  /* 0x000000492900780c */ /* 0x000fc60004f61670 */
[----:B------:R1:W-:Y:S01]  /*de50*/  @!P2 STG.E.U8 desc[UR16][R28.64+0x41], R5 ;  /* 0x000041051c00a986 */ /* 0x0003e2000c101110 */
[----:B0-----:R-:W-:-:S03]  /*de60*/  F2FP.SATFINITE.E4M3.F32.PACK_AB_MERGE_C R7, RZ, R0, RZ ;  /* 0x00000000ff07723e */ /* 0x001fc600048070ff */
[----:B------:R-:W-:Y:S01]  /*de70*/  @!P5 STG.E.U8 desc[UR16][R30.64+0x40], R13 ;  /* 0x0000400d1e00d986 */ /* 0x000fe2000c101110 */
[C---:B------:R-:W-:Y:S02]  /*de80*/  ISETP.LT.OR P2, PT, R41.reuse, 0x4a, !P1 ;  /* 0x0000004a2900780c */ /* 0x040fe40004f41670 */
[----:B-1----:R-:W-:Y:S01]  /*de90*/  F2FP.SATFINITE.E4M3.F32.PACK_AB_MERGE_C R5, RZ, R2, RZ ;  /* 0x00000002ff05723e */ /* 0x002fe200048070ff */
[----:B------:R0:W-:Y:S01]  /*dea0*/  @!P6 STG.E.U8 desc[UR16][R30.64+0x41], R7 ;  /* 0x000041071e00e986 */ /* 0x0001e2000c101110 */
[C---:B------:R-:W-:Y:S02]  /*deb0*/  ISETP.LT.OR P5, PT, R41.reuse, 0x49, !P0 ;  /* 0x000000492900780c */ /* 0x040fe400047a1670 */
[C---:B------:R-:W-:Y:S01]  /*dec0*/  ISETP.LT.OR P6, PT, R41.reuse, 0x4a, !P0 ;  /* 0x0000004a2900780c */ /* 0x040fe200047c1670 */
[----:B------:R1:W-:Y:S01]  /*ded0*/  @!P3 STG.E.U8 desc[UR16][R28.64+0x48], R5 ;  /* 0x000048051c00b986 */ /* 0x0003e2000c101110 */
[----:B------:R-:W-:Y:S02]  /*dee0*/  ISETP.LT.OR P3, PT, R41, 0x51, !P1 ;  /* 0x000000512900780c */ /* 0x000fe40004f61670 */
[----:B------:R-:W-:-:S02]  /*def0*/  F2FP.SATFINITE.E4M3.F32.PACK_AB_MERGE_C R9, RZ, R3, RZ ;  /* 0x00000003ff09723e */ /* 0x000fc400048070ff */
[----:B------:R-:W-:-:S03]  /*df00*/  F2FP.SATFINITE.E4M3.F32.PACK_AB_MERGE_C R11, RZ, R4, RZ ;  /* 0x00000004ff0b723e */ /* 0x000fc600048070ff */
[----:B------:R1:W-:Y:S04]  /*df10*/  @!P2 STG.E.U8 desc[UR16][R28.64+0x49], R9 ;  /* 0x000049091c00a986 */ /* 0x0003e8000c101110 */
[----:B------:R-:W-:Y:S01]  /*df20*/  @!P5 STG.E.U8 desc[UR16][R30.64+0x48], R11 ;  /* 0x0000480b1e00d986 */ /* 0x000fe2000c101110 */
[----:B------:R-:W-:-:S03]  /*df30*/  FMUL R0, R221, UR20 ;  /* 0x00000014dd007c20 */ /* 0x000fc60008400000 */
[----:B------:R-:W4:Y:S02]  /*df40*/  LDL.LU R221, [R1+0x34] ;  /* 0x0000340001dd7983 */ /* 0x000f240000300800 */
[----:B0-----:R-:W-:-:S05]  /*df50*/  F2FP.SATFINITE.E4M3.F32.PACK_AB_MERGE_C R7, RZ, R0, RZ ;  /* 0x00000000ff07723e */ /* 0x001fca00048070ff */
[----:B------:R-:W-:Y:S01]  /*df60*/  @!P6 STG.E.U8 desc[UR16][R30.64+0x49], R7 ;  /* 0x000049071e00e986 */ /* 0x000fe2000c101110 */
[----:B--2---:R-:W-:-:S03]  /*df70*/  FMUL R2, R220, UR20 ;  /* 0x00000014dc027c20 */ /* 0x004fc60008400000 */
[----:B------:R-:W2:Y:S02]  /*df80*/  LDL.LU R220, [R1+0x38] ;  /* 0x0000380001dc7983 */ /* 0x000ea40000300800 */
[----:B-1----:R-:W-:-:S05]  /*df90*/  F2FP.SATFINITE.E4M3.F32.PACK_AB_MERGE_C R5, RZ, R2, RZ ;  /* 0x00000002ff05723e */ /* 0x002fca00048070ff */
[----:B------:R0:W-:Y:S01]  /*dfa0*/  @!P3 STG.E.U8 desc[UR16][R28.64+0x50], R5 ;  /* 0x000050051c00b986 */ /* 0x0001e2000c101110 */
[----:B------:R-:W-:-:S03]  /*dfb0*/  FMUL R3, R222, UR20 ;  /* 0x00000014de037c20 */ /* 0x000fc60008400000 */
[----:B------:R-:W2:Y:S02]  /*dfc0*/  LDL.LU R222, [R1+0x3c] ;  /* 0x00003c0001de7983 */ /* 0x000ea40000300800 */
[----:B------:R-:W-:Y:S01]  /*dfd0*/  F2FP.SATFINITE.E4M3.F32.PACK_AB_MERGE_C R9, RZ, R3, RZ ;  /* 0x00000003ff09723e */ /* 0x000fe200048070ff */
[----:B------:R-:W-:Y:S02]  /*dfe0*/  FMUL R0, R223, UR20 ;  /* 0x00000014df007c20 */ /* 0x000fe40008400000 */
[----:B------:R-:W2:Y:S03]  /*dff0*/  LDL.LU R223, [R1+0x40] ;  /* 0x0000400001df7983 */ /* 0x000ea60000300800 */
[----:B------:R-:W-:Y:S01]  /*e000*/  F2FP.SATFINITE.E4M3.F32.PACK_AB_MERGE_C R13, RZ, R0, RZ ;  /* 0x00000000ff0d723e */ /* 0x000fe200048070ff */
[----:B---3--:R-:W-:Y:S02]  /*e010*/  FMUL R2, R225, UR20 ;  /* 0x00000014e1027c20 */ /* 0x008fe40008400000 */
[----:B------:R-:W3:Y:S01]  /*e020*/  LDL.LU R225, [R1+0x44] ;  /* 0x0000440001e17983 */ /* 0x000ee20000300800 */
[----:B----4-:R-:W-:-:S03]  /*e030*/  FMUL R0, R224, UR20 ;  /* 0x00000014e0007c20 */ /* 0x010fc60008400000 */
[----:B------:R-:W4:Y:S01]  /*e040*/  LDL.LU R224, [R1+0x48] ;  /* 0x0000480001e07983 */ /* 0x000f220000300800 */
[----:B------:R-:W-:Y:S01]  /*e050*/  FMUL R3, R226, UR20 ;  /* 0x00000014e2037c20 */ /* 0x000fe20008400000 */
[----:B0-----:R-:W-:Y:S02]  /*e060*/  F2FP.SATFINITE.E4M3.F32.PACK_AB_MERGE_C R5, RZ, R0, RZ ;  /* 0x00000000ff05723e */ /* 0x001fe400048070ff */
[----:B------:R-:W4:Y:S01]  /*e070*/  LDL.LU R226, [R1+0x4c] ;  /* 0x00004c0001e27983 */ /* 0x000f220000300800 */
[----:B------:R-:W-:-:S03]  /*e080*/  FMUL R0, R227, UR20 ;  /* 0x00000014e3007c20 */ /* 0x000fc60008400000 */
[----:B------:R-:W4:Y:S01]  /*e090*/  LDL.LU R227, [R1+0x50] ;  /* 0x0000500001e37983 */ /* 0x000f220000300800 */
[C---:B------:R-:W-:Y:S02]  /*e0a0*/  ISETP.LT.OR P2, PT, R41.reuse, 0x52, !P1 ;  /* 0x000000522900780c */ /* 0x040fe40004f41670 */
[C---:B------:R-:W-:Y:S01]  /*e0b0*/  ISETP.LT.OR P6, PT, R41.reuse, 0x52, !P0 ;  /* 0x000000522900780c */ /* 0x040fe200047c1670 */
[----:B------:R-:W4:Y:S01]  /*e0c0*/  LDL.LU R219, [R1+0x54] ;  /* 0x0000540001db7983 */ /* 0x000f220000300800 */
[C---:B------:R-:W-:Y:S02]  /*e0d0*/  ISETP.LT.OR P5, PT, R41.reuse, 0x51, !P0 ;  /* 0x000000512900780c */ /* 0x040fe400047a1670 */
[----:B------:R-:W-:Y:S02]  /*e0e0*/  ISETP.LT.OR P3, PT, R41, 0x59, !P1 ;  /* 0x000000592900780c */ /* 0x000fe40004f61670 */
[----:B------:R-:W-:Y:S02]  /*e0f0*/  F2FP.SATFINITE.E4M3.F32.PACK_AB_MERGE_C R7, RZ, R2, RZ ;  /* 0x00000002ff07723e */ /* 0x000fe400048070ff */
[----:B------:R-:W-:-:S03]  /*e100*/  F2FP.SATFINITE.E4M3.F32.PACK_AB_MERGE_C R11, RZ, R0, RZ ;  /* 0x00000000ff0b723e */ /* 0x000fc600048070ff */
[----:B------:R0:W-:Y:S01]  /*e110*/  @!P2 STG.E.U8 desc[UR16][R28.64+0x51], R9 ;  /* 0x000051091c00a986 */ /* 0x0001e2000c101110 */
[----:B------:R-:W-:-:S03]  /*e120*/  ISETP.LT.OR P2, PT, R41, 0x5a, !P1 ;  /* 0x0000005a2900780c */ /* 0x000fc60004f41670 */
[----:B------:R-:W-:Y:S01]  /*e130*/  @!P6 STG.E.U8 desc[UR16][R30.64+0x51], R7 ;  /* 0x000051071e00e986 */ /* 0x000fe2000c101110 */
[----:B------:R-:W-:-:S03]  /*e140*/  ISETP.LT.OR P6, PT, R41, 0x5a, !P0 ;  /* 0x0000005a2900780c */ /* 0x000fc600047c1670 */
[----:B------:R-:W-:Y:S01]  /*e150*/  @!P5 STG.E.U8 desc[UR16][R30.64+0x50], R13 ;  /* 0x0000500d1e00d986 */ /* 0x000fe2000c101110 */
[----:B0-----:R-:W-:-:S03]  /*e160*/  F2FP.SATFINITE.E4M3.F32.PACK_AB_MERGE_C R9, RZ, R3, RZ ;  /* 0x00000003ff09723e */ /* 0x001fc600048070ff */
[----:B------:R0:W-:Y:S04]  /*e170*/  @!P3 STG.E.U8 desc[UR16][R28.64+0x58], R5 ;  /* 0x000058051c00b986 */ /* 0x0001e8000c101110 */
[----:B------:R1:W-:Y:S01]  /*e180*/  @!P2 STG.E.U8 desc[UR16][R28.64+0x59], R9 ;  /* 0x000059091c00a986 */ /* 0x0003e2000c101110 */
[----:B------:R-:W-:-:S03]  /*e190*/  FMUL R0, R221, UR20 ;  /* 0x00000014dd007c20 */ /* 0x000fc60008400000 */
[----:B------:R-:W4:Y:S02]  /*e1a0*/  LDL.LU R221, [R1+0x58] ;  /* 0x0000580001dd7983 */ /* 0x000f240000300800 */
[----:B0-----:R-:W-:-:S05]  /*e1b0*/  F2FP.SATFINITE.E4M3.F32.PACK_AB_MERGE_C R5, RZ, R0, RZ ;  /* 0x00000000ff05723e */ /* 0x001fca00048070ff */
[----:B------:R0:W-:Y:S01]  /*e1c0*/  @!P6 STG.E.U8 desc[UR16][R30.64+0x59], R5 ;  /* 0x000059051e00e986 */ /* 0x0001e2000c101110 */
[----:B--2---:R-:W-:-:S03]  /*e1d0*/  FMUL R2, R220, UR20 ;  /* 0x00000014dc027c20 */ /* 0x004fc60008400000 */
[----:B------:R-:W2:Y:S02]  /*e1e0*/  LDL.LU R220, [R1+0x5c] ;  /* 0x00005c0001dc7983 */ /* 0x000ea40000300800 */
[----:B------:R-:W-:Y:S01]  /*e1f0*/  F2FP.SATFINITE.E4M3.F32.PACK_AB_MERGE_C R7, RZ, R2, RZ ;  /* 0x00000002ff07723e */ /* 0x000fe200048070ff */
[----:B------:R-:W-:Y:S02]  /*e200*/  FMUL R3, R222, UR20 ;  /* 0x00000014de037c20 */ /* 0x000fe40008400000 */
[----:B------:R-:W2:Y:S03]  /*e210*/  LDL.LU R222, [R1+0x60] ;  /* 0x0000600001de7983 */ /* 0x000ea60000300800 */
[----:B-1----:R-:W-:Y:S01]  /*e220*/  F2FP.SATFINITE.E4M3.F32.PACK_AB_MERGE_C R9, RZ, R3, RZ ;  /* 0x00000003ff09723e */ /* 0x002fe200048070ff */
[----:B------:R-:W-:Y:S02]  /*e230*/  FMUL R4, R223, UR20 ;  /* 0x00000014df047c20 */ /* 0x000fe40008400000 */
[----:B------:R-:W2:Y:S01]  /*e240*/  LDL.LU R223, [R1+0x64] ;  /* 0x0000640001df7983 */ /* 0x000ea20000300800 */
[----:B---3--:R-:W-:-:S03]  /*e250*/  FMUL R0, R225, UR20 ;  /* 0x00000014e1007c20 */ /* 0x008fc60008400000 */
[----:B------:R-:W3:Y:S01]  /*e260*/  LDL.LU R225, [R1+0x68] ;  /* 0x0000680001e17983 */ /* 0x000ee20000300800 */
[----:B----4-:R-:W-:Y:S01]  /*e270*/  FMUL R2, R224, UR20 ;  /* 0x00000014e0027c20 */ /* 0x010fe20008400000 */
[----:B0-----:R-:W-:Y:S02]  /*e280*/  F2FP.SATFINITE.E4M3.F32.PACK_AB_MERGE_C R5, RZ, R0, RZ ;  /* 0x00000000ff05723e */ /* 0x001fe400048070ff */
[----:B------:R-:W4:Y:S01]  /*e290*/  LDL.LU R224, [R1+0x6c] ;  /* 0x00006c0001e07983 */ /* 0x000f220000300800 */
[----:B------:R-:W-:-:S03]  /*e2a0*/  FMUL R3, R226, UR20 ;  /* 0x00000014e2037c20 */ /* 0x000fc60008400000 */
[----:B------:R-:W4:Y:S01]  /*e2b0*/  LDL.LU R226, [R1+0x70] ;  /* 0x0000700001e27983 */ /* 0x000f220000300800 */
[----:B------:R-:W-:-:S03]  /*e2c0*/  FMUL R0, R227, UR20 ;  /* 0x00000014e3007c20 */ /* 0x000fc60008400000 */
[----:B------:R-:W4:Y:S01]  /*e2d0*/  LDL.LU R227, [R1+0x74] ;  /* 0x0000740001e37983 */ /* 0x000f220000300800 */
[C---:B------:R-:W-:Y:S02]  /*e2e0*/  ISETP.LT.OR P5, PT, R41.reuse, 0x59, !P0 ;  /* 0x000000592900780c */ /* 0x040fe400047a1670 */
[C---:B------:R-:W-:Y:S02]  /*e2f0*/  ISETP.LT.OR P2, PT, R41.reuse, 0x62, !P1 ;  /* 0x000000622900780c */ /* 0x040fe40004f41670 */
[C---:B------:R-:W-:Y:S02]  /*e300*/  ISETP.LT.OR P3, PT, R41.reuse, 0x61, !P1 ;  /* 0x000000612900780c */ /* 0x040fe40004f61670 */
[----:B------:R-:W-:-:S07]  /*e310*/  ISETP.LT.OR P6, PT, R41, 0x62, !P0 ;  /* 0x000000622900780c */ /* 0x000fce00047c1670 */
[----:B------:R-:W-:Y:S01]  /*e320*/  @!P5 STG.E.U8 desc[UR16][R30.64+0x58], R11 ;  /* 0x0000580b1e00d986 */ /* 0x000fe2000c101110 */
[----:B------:R-:W-:-:S03]  /*e330*/  ISETP.LT.OR P5, PT, R41, 0x61, !P0 ;  /* 0x000000612900780c */ /* 0x000fc600047a1670 */
[----:B------:R0:W-:Y:S01]  /*e340*/  @!P2 STG.E.U8 desc[UR16][R28.64+0x61], R9 ;  /* 0x000061091c00a986 */ /* 0x0001e2000c101110 */
[----:B------:R-:W-:-:S03]  /*e350*/  ISETP.LT.OR P2, PT, R41, 0x6a, !P1 ;  /* 0x0000006a2900780c */ /* 0x000fc60004f41670 */
[----:B------:R1:W-:Y:S01]  /*e360*/  @!P3 STG.E.U8 desc[UR16][R28.64+0x60], R7 ;  /* 0x000060071c00b986 */ /* 0x0003e2000c101110 */
[----:B------:R-:W-:Y:S02]  /*e370*/  ISETP.LT.OR P3, PT, R41, 0x69, !P1 ;  /* 0x000000692900780c */ /* 0x000fe40004f61670 */
[----:B------:R-:W-:Y:S01]  /*e380*/  F2FP.SATFINITE.E4M3.F32.PACK_AB_MERGE_C R13, RZ, R4, RZ ;  /* 0x00000004ff0d723e */ /* 0x000fe200048070ff */
[----:B------:R1:W-:Y:S01]  /*e390*/  @!P6 STG.E.U8 desc[UR16][R30.64+0x61], R5 ;  /* 0x000061051e00e986 */ /* 0x0003e2000c101110 */
[----:B0-----:R-:W-:-:S03]  /*e3a0*/  F2FP.SATFINITE.E4M3.F32.PACK_AB_MERGE_C R9, RZ, R3, RZ ;  /* 0x00000003ff09723e */ /* 0x001fc600048070ff */
[----:B------:R-:W-:Y:S01]  /*e3b0*/  @!P5 STG.E.U8 desc[UR16][R30.64+0x60], R13 ;  /* 0x0000600d1e00d986 */ /* 0x000fe2000c101110 */
[----:B-1----:R-:W-:-:S03]  /*e3c0*/  F2FP.SATFINITE.E4M3.F32.PACK_AB_MERGE_C R7, RZ, R2, RZ ;  /* 0x00000002ff07723e */ /* 0x002fc600048070ff */
[----:B------:R-:W-:Y:S01]  /*e3d0*/  @!P2 STG.E.U8 desc[UR16][R28.64+0x69], R9 ;  /* 0x000069091c00a986 */ /* 0x000fe2000c101110 */
[C---:B------:R-:W-:Y:S02]  /*e3e0*/  ISETP.LT.OR P5, PT, R41.reuse, 0x69, !P0 ;  /* 0x000000692900780c */ /* 0x040fe400047a1670 */
[C---:B------:R-:W-:Y:S01]  /*e3f0*/  ISETP.LT.OR P6, PT, R41.reuse, 0x6a, !P0 ;  /* 0x0000006a2900780c */ /* 0x040fe200047c1670 */
[----:B------:R0:W-:Y:S01]  /*e400*/  @!P3 STG.E.U8 desc[UR16][R28.64+0x68], R7 ;  /* 0x000068071c00b986 */ /* 0x0001e2000c101110 */
[----:B------:R-:W-:Y:S01]  /*e410*/  ISETP.LT.OR P2, PT, R41, 0x72, !P1 ;  /* 0x000000722900780c */ /* 0x000fe20004f41670 */
[----:B------:R-:W-:Y:S01]  /*e420*/  FMUL R2, R219, UR20 ;  /* 0x00000014db027c20 */ /* 0x000fe20008400000 */
[----:B------:R-:W-:Y:S02]  /*e430*/  ISETP.LT.OR P3, PT, R41, 0x71, !P1 ;  /* 0x000000712900780c */ /* 0x000fe40004f61670 */
[----:B------:R-:W-:Y:S02]  /*e440*/  F2FP.SATFINITE.E4M3.F32.PACK_AB_MERGE_C R11, RZ, R0, RZ ;  /* 0x00000000ff0b723e */ /* 0x000fe400048070ff */
[----:B------:R-:W-:-:S03]  /*e450*/  F2FP.SATFINITE.E4M3.F32.PACK_AB_MERGE_C R5, RZ, R2, RZ ;  /* 0x00000002ff05723e */ /* 0x000fc600048070ff */
[----:B------:R-:W-:Y:S01]  /*e460*/  @!P5 STG.E.U8 desc[UR16][R30.64+0x68], R11 ;  /* 0x0000680b1e00d986 */ /* 0x000fe2000c101110 */
[----:B------:R-:W-:-:S03]  /*e470*/  ISETP.LT.OR P5, PT, R41, 0x71, !P0 ;  /* 0x000000712900780c */ /* 0x000fc600047a1670 */
[----:B------:R-:W-:Y:S01]  /*e480*/  @!P6 STG.E.U8 desc[UR16][R30.64+0x69], R5 ;  /* 0x000069051e00e986 */ /* 0x000fe2000c101110 */
[----:B------:R-:W-:Y:S01]  /*e490*/  ISETP.LT.OR P6, PT, R41, 0x72, !P0 ;  /* 0x000000722900780c */ /* 0x000fe200047c1670 */
[----:B------:R-:W-:-:S05]  /*e4a0*/  FMUL R0, R221, UR20 ;  /* 0x00000014dd007c20 */ /* 0x000fca0008400000 */
[----:B0-----:R-:W-:-:S05]  /*e4b0*/  F2FP.SATFINITE.E4M3.F32.PACK_AB_MERGE_C R7, RZ, R0, RZ ;  /* 0x00000000ff07723e */ /* 0x001fca00048070ff */
[----:B------:R0:W-:Y:S01]  /*e4c0*/  @!P3 STG.E.U8 desc[UR16][R28.64+0x70], R7 ;  /* 0x000070071c00b986 */ /* 0x0001e2000c101110 */
[C---:B------:R-:W-:Y:S02]  /*e4d0*/  ISETP.LT.OR P3, PT, R41.reuse, 0x79, !P0 ;  /* 0x000000792900780c */ /* 0x040fe40004761670 */
[----:B------:R-:W-:Y:S01]  /*e4e0*/  ISETP.LT.OR P0, PT, R41, 0x7a, !P0 ;  /* 0x0000007a2900780c */ /* 0x000fe20004701670 */
[----:B--2---:R-:W-:-:S05]  /*e4f0*/  FMUL R3, R220, UR20 ;  /* 0x00000014dc037c20 */ /* 0x004fca0008400000 */
[----:B------:R-:W-:-:S05]  /*e500*/  F2FP.SATFINITE.E4M3.F32.PACK_AB_MERGE_C R9, RZ, R3, RZ ;  /* 0x00000003ff09723e */ /* 0x000fca00048070ff */
[----:B------:R1:W-:Y:S01]  /*e510*/  @!P2 STG.E.U8 desc[UR16][R28.64+0x71], R9 ;  /* 0x000071091c00a986 */ /* 0x0003e2000c101110 */
[C---:B------:R-:W-:Y:S02]  /*e520*/  ISETP.LT.OR P2, PT, R41.reuse, 0x79, !P1 ;  /* 0x000000792900780c */ /* 0x040fe40004f41670 */
[----:B------:R-:W-:Y:S01]  /*e530*/  ISETP.LT.OR P1, PT, R41, 0x7a, !P1 ;  /* 0x0000007a2900780c */ /* 0x000fe20004f21670 */
[----:B------:R-:W-:-:S05]  /*e540*/  FMUL R0, R222, UR20 ;  /* 0x00000014de007c20 */ /* 0x000fca0008400000 */
[----:B------:R-:W-:-:S05]  /*e550*/  F2FP.SATFINITE.E4M3.F32.PACK_AB_MERGE_C R13, RZ, R0, RZ ;  /* 0x00000000ff0d723e */ /* 0x000fca00048070ff */
[----:B------:R2:W-:Y:S01]  /*e560*/  @!P5 STG.E.U8 desc[UR16][R30.64+0x70], R13 ;  /* 0x0000700d1e00d986 */ /* 0x0005e2000c101110 */
[----:B------:R-:W-:Y:S01]  /*e570*/  FMUL R0, R223, UR20 ;  /* 0x00000014df007c20 */ /* 0x000fe20008400000 */
[----:B---3--:R-:W-:Y:S01]  /*e580*/  FMUL R2, R225, UR20 ;  /* 0x00000014e1027c20 */ /* 0x008fe20008400000 */
[----:B----4-:R-:W-:-:S03]  /*e590*/  FMUL R3, R224, UR20 ;  /* 0x00000014e0037c20 */ /* 0x010fc60008400000 */
[----:B0-----:R-:W-:Y:S01]  /*e5a0*/  F2FP.SATFINITE.E4M3.F32.PACK_AB_MERGE_C R7, RZ, R0, RZ ;  /* 0x00000000ff07723e */ /* 0x001fe200048070ff */
[----:B------:R-:W-:Y:S01]  /*e5b0*/  FMUL R4, R226, UR20 ;  /* 0x00000014e2047c20 */ /* 0x000fe20008400000 */
[----:B------:R-:W-:Y:S01]  /*e5c0*/  FMUL R5, R227, UR20 ;  /* 0x00000014e3057c20 */ /* 0x000fe20008400000 */
[----:B-1----:R-:W-:Y:S02]  /*e5d0*/  F2FP.SATFINITE.E4M3.F32.PACK_AB_MERGE_C R9, RZ, R2, RZ ;  /* 0x00000002ff09723e */ /* 0x002fe400048070ff */
[----:B------:R-:W-:Y:S02]  /*e5e0*/  F2FP.SATFINITE.E4M3.F32.PACK_AB_MERGE_C R3, RZ, R3, RZ ;  /* 0x00000003ff03723e */ /* 0x000fe400048070ff */
[----:B------:R-:W-:Y:S02]  /*e5f0*/  F2FP.SATFINITE.E4M3.F32.PACK_AB_MERGE_C R11, RZ, R4, RZ ;  /* 0x00000004ff0b723e */ /* 0x000fe400048070ff */
[----:B------:R-:W-:Y:S01]  /*e600*/  F2FP.SATFINITE.E4M3.F32.PACK_AB_MERGE_C R5, RZ, R5, RZ ;  /* 0x00000005ff05723e */ /* 0x000fe200048070ff */
[----:B------:R2:W-:Y:S04]  /*e610*/  @!P6 STG.E.U8 desc[UR16][R30.64+0x71], R7 ;  /* 0x000071071e00e986 */ /* 0x0005e8000c101110 */
[----:B------:R2:W-:Y:S04]  /*e620*/  @!P2 STG.E.U8 desc[UR16][R28.64+0x78], R9 ;  /* 0x000078091c00a986 */ /* 0x0005e8000c101110 */
[----:B------:R2:W-:Y:S04]  /*e630*/  @!P1 STG.E.U8 desc[UR16][R28.64+0x79], R3 ;  /* 0x000079031c009986 */ /* 0x0005e8000c101110 */
[----:B------:R2:W-:Y:S04]  /*e640*/  @!P3 STG.E.U8 desc[UR16][R30.64+0x78], R11 ;  /* 0x0000780b1e00b986 */ /* 0x0005e8000c101110 */
[----:B------:R2:W-:Y:S02]  /*e650*/  @!P0 STG.E.U8 desc[UR16][R30.64+0x79], R5 ;  /* 0x000079051e008986 */ /* 0x0005e4000c101110 */
.L_x_295:
[----:B------:R-:W-:Y:S05]  /*e660*/  BSYNC B0 ;  /* 0x0000000000007941 */ /* 0x000fea0003800000 */
.L_x_37:
[----:B0-2---:R-:W2:Y:S04]  /*e670*/  LDL.LU R3, [R1+0x80] ;  /* 0x0000800001037983 */ /* 0x005ea80000300800 */
[----:B-----5:R-:W2:Y:S01]  /*e680*/  LDL.LU R2, [R1+0x84] ;  /* 0x0000840001027983 */ /* 0x020ea20000300800 */
[----:B------:R-:W-:Y:S01]  /*e690*/  ULDC UR6, c[0x0][0xc] ;  /* 0x0000030000067ab9 */ /* 0x000fe20000000800 */
[----:B------:R-:W-:Y:S01]  /*e6a0*/  ULDC UR7, c[0x0][0x10] ;  /* 0x0000040000077ab9 */ /* 0x000fe20000000800 */
[----:B------:R-:W2:Y:S01]  /*e6b0*/  LDC R5, c[0x0][0x14] ;  /* 0x00000500ff057b82 */ /* 0x000ea20000000800 */
[----:B------:R-:W-:Y:S01]  /*e6c0*/  UIMAD.WIDE.U32 UR6, UR6, UR7, URZ ;  /* 0x00000007060672a5 */ /* 0x000fe2000f8e003f */
[----:B------:R-:W-:Y:S01]  /*e6d0*/  PRMT R0, RZ, 0x7610, R0 ;  /* 0x00007610ff007816 */ /* 0x000fe20000000000 */
[----:B------:R-:W-:-:S04]  /*e6e0*/  UMOV UR22, 0xffffffff ;  /* 0xffffffff00167882 */ /* 0x000fc80000000000 */
[----:B--2---:R-:W-:-:S04]  /*e6f0*/  IMAD.WIDE.U32 R2, R5, UR6, R2 ;  /* 0x0000000605027c25 */ /* 0x004fc8000f8e0002 */
[----:B------:R-:W-:Y:S01]  /*e700*/  IMAD R5, R5, UR7, RZ ;  /* 0x0000000705057c24 */ /* 0x000fe2000f8e02ff */
[----:B------:R-:W-:Y:S01]  /*e710*/  ULDC.64 UR6, c[0x0][0x650] ;  /* 0x0001940000067ab9 */ /* 0x000fe20000000a00 */
[----:B------:R-:W-:Y:S01]  /*e720*/  IMAD.MOV.U32 R19, RZ, RZ, R2 ;  /* 0x000000ffff137224 */ /* 0x000fe200078e0002 */
[----:B------:R-:W-:Y:S01]  /*e730*/  ISETP.GE.U32.AND P0, PT, R2, UR6, PT ;  /* 0x0000000602007c0c */ /* 0x000fe2000bf06070 */
[----:B------:R-:W-:Y:S02]  /*e740*/  IMAD.IADD R22, R3, 0x1, R5 ;  /* 0x0000000103167824 */ /* 0x000fe400078e0205 */
[----:B------:R-:W-:-:S03]  /*e750*/  IMAD.MOV.U32 R2, RZ, RZ, -0x1 ;  /* 0xffffffffff027424 */ /* 0x000fc600078e00ff */
[----:B------:R0:W-:Y:S01]  /*e760*/  STL [R1+0x80], R22 ;  /* 0x0000801601007387 */ /* 0x0001e20000100800 */
[----:B------:R-:W-:-:S03]  /*e770*/  ISETP.GE.U32.AND.EX P0, PT, R22, UR7, PT, P0 ;  /* 0x0000000716007c0c */ /* 0x000fc6000bf06100 */
[----:B------:R0:W-:Y:S04]  /*e780*/  STL [R1+0x84], R19 ;  /* 0x0000841301007387 */ /* 0x0001e80000100800 */
[----:B------:R0:W-:Y:S06]  /*e790*/  STL [R1+0x88], R2 ;  /* 0x0000880201007387 */ /* 0x0001ec0000100800 */
[----:B------:R-:W-:Y:S05]  /*e7a0*/  @P0 BRA `(.L_x_296) ;  /* 0x00000004006c0947 */ /* 0x000fea0003800000 */
[----:B------:R-:W2:Y:S01]  /*e7b0*/  S2R R14, SR_CTAID.X ;  /* 0x00000000000e7919 */ /* 0x000ea20000002500 */
[----:B------:R-:W5:Y:S01]  /*e7c0*/  LDC.64 R8, c[0x0][0x628] ;  /* 0x00018a00ff087b82 */ /* 0x000f620000000a00 */
[----:B------:R-:W-:Y:S01]  /*e7d0*/  ULDC UR6, c[0x0][0x150] ;  /* 0x0000540000067ab9 */ /* 0x000fe20000000800 */
[----:B------:R-:W-:Y:S01]  /*e7e0*/  IMAD.MOV.U32 R6, RZ, RZ, R19 ;  /* 0x000000ffff067224 */ /* 0x000fe200078e0013 */
[----:B------:R-:W0:Y:S01]  /*e7f0*/  S2R R16, SR_CTAID.Y ;  /* 0x0000000000107919 */ /* 0x000e220000002600 */
[----:B------:R-:W-:-:S04]  /*e800*/  IMAD.MOV.U32 R7, RZ, RZ, R22 ;  /* 0x000000ffff077224 */ /* 0x000fc800078e0016 */
[----:B------:R-:W0:Y:S08]  /*e810*/  LDC R17, c[0x0][0x144] ;  /* 0x00005100ff117b82 */ /* 0x000e300000000800 */
[----:B------:R-:W0:Y:S08]  /*e820*/  LDC R10, c[0x0][0x630] ;  /* 0x00018c00ff0a7b82 */ /* 0x000e300000000800 */
[----:B------:R-:W0:Y:S01]  /*e830*/  LDC.64 R12, c[0x0][0x620] ;  /* 0x00018800ff0c7b82 */ /* 0x000e220000000a00 */
[----:B-----5:R-:W-:-:S04]  /*e840*/  ISETP.NE.U32.AND P0, PT, R8, RZ, PT ;  /* 0x000000ff0800720c */ /* 0x020fc80003f05070 */
[----:B------:R-:W-:Y:S02]  /*e850*/  ISETP.NE.AND.EX P0, PT, R9, RZ, PT, P0 ;  /* 0x000000ff0900720c */ /* 0x000fe40003f05300 */
[----:B--2---:R-:W-:-:S05]  /*e860*/  I2FP.F32.U32 R0, R14 ;  /* 0x0000000e00007245 */ /* 0x004fca0000201000 */
[----:B------:R-:W-:-:S04]  /*e870*/  FMUL R0, R0, UR6 ;  /* 0x0000000600007c20 */ /* 0x000fc80008400000 */
[----:B------:R2:W0:Y:S02]  /*e880*/  F2I.U32.TRUNC.NTZ R15, R0 ;  /* 0x00000000000f7305 */ /* 0x000424000020f000 */
[----:B------:R-:W-:Y:S05]  /*e890*/  @!P0 BRA `(.L_x_297) ;  /* 0x0000000000288947 */ /* 0x000fea0003800000 */
[----:B--2---:R-:W2:Y:S02]  /*e8a0*/  LDC R0, c[0x0][0x634] ;  /* 0x00018d00ff007b82 */ /* 0x004ea40000000800 */
[----:B--2---:R-:W-:-:S05]  /*e8b0*/  IADD3 R7, P0, R19, R0, RZ ;  /* 0x0000000013077210 */ /* 0x004fca0007f1e0ff */
[----:B------:R-:W-:-:S04]  /*e8c0*/  IMAD.X R11, RZ, RZ, R22, P0 ;  /* 0x000000ffff0b7224 */ /* 0x000fc800000e0616 */
[----:B0-----:R-:W-:-:S04]  /*e8d0*/  IMAD.WIDE.U32 R2, R11, R8, RZ ;  /* 0x000000080b027225 */ /* 0x001fc800078e00ff */
[----:B------:R-:W-:-:S04]  /*e8e0*/  IMAD.WIDE.U32 R4, P0, R7, R9, R2 ;  /* 0x0000000907047225 */ /* 0x000fc80007800002 */
[----:B------:R-:W-:-:S04]  /*e8f0*/  IMAD.WIDE.U32 R2, R7, R8, RZ ;  /* 0x0000000807027225 */ /* 0x000fc800078e00ff */
[----:B------:R-:W-:Y:S01]  /*e900*/  IMAD.X R7, RZ, RZ, RZ, P0 ;  /* 0x000000ffff077224 */ /* 0x000fe200000e06ff */
[----:B------:R-:W-:Y:S01]  /*e910*/  IADD3 RZ, P0, R3, R4, RZ ;  /* 0x0000000403ff7210 */ /* 0x000fe20007f1e0ff */
[----:B------:R-:W-:-:S04]  /*e920*/  IMAD.MOV.U32 R6, RZ, RZ, R5 ;  /* 0x000000ffff067224 */ /* 0x000fc800078e0005 */
[----:B------:R-:W-:-:S08]  /*e930*/  IMAD.WIDE.U32.X R6, R11, R9, R6, P0 ;  /* 0x000000090b067225 */ /* 0x000fd000000e0406 */
.L_x_297:
[-CC-:B01----:R-:W-:Y:S01]  /*e940*/  SHF.R.U64 R24, R6, R10.reuse, R7.reuse ;  /* 0x0000000a06187219 */ /* 0x183fe20000001207 */
[----:B------:R-:W0:Y:S01]  /*e950*/  LDC.64 R20, c[0x0][0x640] ;  /* 0x00019000ff147b82 */ /* 0x000e220000000a00 */
[----:B--2---:R-:W-:Y:S01]  /*e960*/  SHF.R.U32.HI R0, RZ, R10, R7 ;  /* 0x0000000aff007219 */ /* 0x004fe20000011607 */
[----:B------:R-:W-:Y:S01]  /*e970*/  IMAD.MOV.U32 R2, RZ, RZ, R19 ;  /* 0x000000ffff027224 */ /* 0x000fe200078e0013 */
[----:B------:R-:W-:Y:S01]  /*e980*/  IADD3 R5, P0, RZ, -R24, RZ ;  /* 0x80000018ff057210 */ /* 0x000fe20007f1e0ff */
[----:B------:R-:W-:Y:S01]  /*e990*/  IMAD.MOV R15, RZ, RZ, -R15 ;  /* 0x000000ffff0f7224 */ /* 0x000fe200078e0a0f */
[----:B------:R-:W-:Y:S01]  /*e9a0*/  ULDC UR6, c[0x0][0x154] ;  /* 0x0000550000067ab9 */ /* 0x000fe20000000800 */
[----:B------:R-:W-:Y:S02]  /*e9b0*/  IMAD.MOV.U32 R7, RZ, RZ, 0x1 ;  /* 0x00000001ff077424 */ /* 0x000fe400078e00ff */
[----:B------:R-:W1:Y:S01]  /*e9c0*/  LDC R4, c[0x0][0x618] ;  /* 0x00018600ff047b82 */ /* 0x000e620000000800 */
[----:B------:R-:W-:-:S02]  /*e9d0*/  IMAD.X R3, RZ, RZ, ~R0, P0 ;  /* 0x000000ffff037224 */ /* 0x000fc400000e0e00 */
[----:B------:R-:W-:Y:S02]  /*e9e0*/  IMAD R15, R17, R15, R14 ;  /* 0x0000000f110f7224 */ /* 0x000fe400078e020e */
[-C--:B------:R-:W-:Y:S02]  /*e9f0*/  IMAD R0, R3, R12.reuse, RZ ;  /* 0x0000000c03007224 */ /* 0x080fe400078e02ff */
[----:B------:R-:W-:Y:S01]  /*ea00*/  IMAD.MOV.U32 R3, RZ, RZ, R22 ;  /* 0x000000ffff037224 */ /* 0x000fe200078e0016 */
[----:B------:R-:W2:Y:S01]  /*ea10*/  LDC R6, c[0x0][0x608] ;  /* 0x00018200ff067b82 */ /* 0x000ea20000000800 */
[----:B------:R-:W-:-:S04]  /*ea20*/  IMAD.WIDE.U32 R2, R5, R12, R2 ;  /* 0x0000000c05027225 */ /* 0x000fc800078e0002 */
[----:B------:R-:W-:-:S03]  /*ea30*/  IMAD R5, R5, R13, R0 ;  /* 0x0000000d05057224 */ /* 0x000fc600078e0200 */
[----:B------:R-:W5:Y:S01]  /*ea40*/  LDC R18, c[0x0][0x658] ;  /* 0x00019600ff127b82 */ /* 0x000f620000000800 */
[----:B------:R-:W-:Y:S01]  /*ea50*/  I2FP.F32.U32 R0, R16 ;  /* 0x0000001000007245 */ /* 0x000fe20000201000 */
[----:B------:R-:W-:Y:S01]  /*ea60*/  IMAD.IADD R3, R3, 0x1, R5 ;  /* 0x0000000103037824 */ /* 0x000fe200078e0205 */
[----:B0-----:R-:W-:Y:S01]  /*ea70*/  ISETP.NE.U32.AND P0, PT, R20, RZ, PT ;  /* 0x000000ff1400720c */ /* 0x001fe20003f05070 */
[----:B------:R-:W-:Y:S02]  /*ea80*/  IMAD.MOV.U32 R5, RZ, RZ, -0x1 ;  /* 0xffffffffff057424 */ /* 0x000fe400078e00ff */
[----:B------:R-:W-:Y:S02]  /*ea90*/  FMUL R0, R0, UR6 ;  /* 0x0000000600007c20 */ /* 0x000fe40008400000 */
[----:B------:R-:W0:Y:S01]  /*eaa0*/  LDC R13, c[0x0][0x148] ;  /* 0x00005200ff0d7b82 */ /* 0x000e220000000800 */
[----:B-1----:R-:W-:Y:S01]  /*eab0*/  SHF.R.U64 R10, R2, R4, R3 ;  /* 0x00000004020a7219 */ /* 0x002fe20000001203 */
[----:B------:R1:W0:Y:S01]  /*eac0*/  F2I.U32.TRUNC.NTZ R12, R0 ;  /* 0x00000000000c7305 */ /* 0x000222000020f000 */
[----:B------:R-:W-:-:S02]  /*ead0*/  ISETP.NE.AND.EX P0, PT, R21, RZ, PT, P0 ;  /* 0x000000ff1500720c */ /* 0x000fc40003f05300 */
[----:B------:R-:W-:-:S03]  /*eae0*/  SHF.R.U32.HI R3, RZ, R4, R3 ;  /* 0x00000004ff037219 */ /* 0x000fc60000011603 */
[----:B------:R-:W0:Y:S01]  /*eaf0*/  LDC R14, c[0x0][0x600] ;  /* 0x00018000ff0e7b82 */ /* 0x000e220000000800 */
[-CC-:B--2---:R-:W-:Y:S02]  /*eb00*/  SHF.R.U64 R8, R10, R6.reuse, R3.reuse ;  /* 0x000000060a087219 */ /* 0x184fe40000001203 */
[----:B------:R-:W-:-:S05]  /*eb10*/  SHF.R.U32.HI R3, RZ, R6, R3 ;  /* 0x00000006ff037219 */ /* 0x000fca0000011603 */
[----:B------:R-:W2:Y:S01]  /*eb20*/  LDC R19, c[0x0][0x648] ;  /* 0x00019200ff137b82 */ /* 0x000ea20000000800 */
[-CC-:B-----5:R-:W-:Y:S02]  /*eb30*/  SHF.R.U64 R11, R8, R18.reuse, R3.reuse ;  /* 0x00000012080b7219 */ /* 0x1a0fe40000001203 */
[-C--:B------:R-:W-:Y:S02]  /*eb40*/  SHF.L.U32 R5, R5, R18.reuse, RZ ;  /* 0x0000001205057219 */ /* 0x080fe400000006ff */
[-C--:B------:R-:W-:Y:S01]  /*eb50*/  SHF.R.U32.HI R3, RZ, R18.reuse, R3 ;  /* 0x00000012ff037219 */ /* 0x080fe20000011603 */
[----:B------:R-:W-:Y:S01]  /*eb60*/  IMAD.MOV.U32 R2, RZ, RZ, R11 ;  /* 0x000000ffff027224 */ /* 0x000fe200078e000b */
[----:B------:R-:W-:Y:S01]  /*eb70*/  SHF.L.U32 R40, R7, R18, RZ ;  /* 0x0000001207287219 */ /* 0x000fe200000006ff */
[----:B------:R-:W0:Y:S01]  /*eb80*/  LDC R22, c[0x0][0x638] ;  /* 0x00018e00ff167b82 */ /* 0x000e220000000800 */
[----:B------:R-:W-:-:S07]  /*eb90*/  LOP3.LUT R17, RZ, R5, RZ, 0x33, !PT ;  /* 0x00000005ff117212 */ /* 0x000fce00078e33ff */
[----:B------:R-:W0:Y:S01]  /*eba0*/  LDC R23, c[0x0][0x610] ;  /* 0x00018400ff177b82 */ /* 0x000e220000000800 */
[----:B-1----:R-:W-:Y:S05]  /*ebb0*/  @!P0 BRA `(.L_x_298) ;  /* 0x0000000000288947 */ /* 0x002fea0003800000 */
        /* <DEDUP_REMOVED lines=10> */
.L_x_298:
[----:B--2---:R-:W-:Y:S01]  /*ec60*/  SHF.R.U64 R0, R2, R19, R3 ;  /* 0x0000001302007219 */ /* 0x004fe20000001203 */
[----:B0-----:R-:W-:Y:S01]  /*ec70*/  VIADD R3, R14, 0xffffffff ;  /* 0xffffffff0e037836 */ /* 0x001fe20000000000 */
[----:B------:R-:W-:Y:S01]  /*ec80*/  LOP3.LUT R5, R8, R17, RZ, 0xc0, !PT ;  /* 0x0000001108057212 */ /* 0x000fe200078ec0ff */
[----:B------:R-:W-:Y:S01]  /*ec90*/  IMAD.MOV R12, RZ, RZ, -R12 ;  /* 0x000000ffff0c7224 */ /* 0x000fe200078e0a0c */
[----:B------:R-:W-:Y:S01]  /*eca0*/  R2UR UR22, R24 ;  /* 0x00000000181672ca */ /* 0x000fe200000e0000 */
[----:B------:R-:W-:Y:S01]  /*ecb0*/  IMAD.MOV R2, RZ, RZ, -R0 ;  /* 0x000000ffff027224 */ /* 0x000fe200078e0a00 */
[----:B------:R-:W-:Y:S01]  /*ecc0*/  LOP3.LUT R3, R10, R3, RZ, 0xc0, !PT ;  /* 0x000000030a037212 */ /* 0x000fe200078ec0ff */
[----:B------:R-:W-:Y:S02]  /*ecd0*/  IMAD R40, R40, R0, R5 ;  /* 0x0000000028287224 */ /* 0x000fe400078e0205 */
[----:B------:R-:W-:Y:S02]  /*ece0*/  @P4 IMAD R15, R13, R12, R16 ;  /* 0x0000000c0d0f4224 */ /* 0x000fe400078e0210 */
[----:B------:R-:W-:-:S02]  /*ecf0*/  IMAD R0, R2, R22, R11 ;  /* 0x0000001602007224 */ /* 0x000fc400078e020b */
[----:B------:R-:W-:Y:S02]  /*ed00*/  IMAD R40, R40, R23, R15 ;  /* 0x0000001728287224 */ /* 0x000fe400078e020f */
[----:B------:R-:W-:Y:S02]  /*ed10*/  IMAD R3, R0, R14, R3 ;  /* 0x0000000e00037224 */ /* 0x000fe400078e0203 */
[----:B------:R-:W-:-:S03]  /*ed20*/  IMAD.MOV.U32 R0, RZ, RZ, 0x1 ;  /* 0x00000001ff007424 */ /* 0x000fc600078e00ff */
[----:B------:R-:W-:Y:S02]  /*ed30*/  SEL R2, R3, R40, !P4 ;  /* 0x0000002803027207 */ /* 0x000fe40006000000 */
[----:B------:R-:W-:-:S03]  /*ed40*/  SEL R40, R40, R3, !P4 ;  /* 0x0000000328287207 */ /* 0x000fc60006000000 */
[----:B------:R2:W-:Y:S04]  /*ed50*/  STL [R1+0x88], R2 ;  /* 0x0000880201007387 */ /* 0x0005e80000100800 */
.L_x_296:
[----:B------:R0:W-:Y:S01]  /*ed60*/  STL [R1+0x8c], R40 ;  /* 0x00008c2801007387 */ /* 0x0001e20000100800 */
[----:B------:R-:W-:-:S13]  /*ed70*/  LOP3.LUT P0, RZ, R0, 0xff, RZ, 0xc0, !PT ;  /* 0x000000ff00ff7812 */ /* 0x000fda000780c0ff */
[----:B0-----:R-:W-:Y:S05]  /*ed80*/  @P0 BRA `(.L_x_299) ;  /* 0xffffff2400600947 */ /* 0x001fea000383ffff */
[----:B------:R-:W-:Y:S05]  /*ed90*/  EXIT ;  /* 0x000000000000794d */ /* 0x000fea0003800000 */
.L_x_7:
[----:B------:R-:W2:Y:S01]  /*eda0*/  LDL R22, [R1+0x84] ;  /* 0x0000840001167983 */ /* 0x000ea20000100800 */
[----:B------:R-:W-:-:S03]  /*edb0*/  ULDC.64 UR4, c[0x0][0x650] ;  /* 0x0001940000047ab9 */ /* 0x000fc60000000a00 */
[----:B0-----:R-:W3:Y:S01]  /*edc0*/  LDL R23, [R1+0x80] ;  /* 0x0000800001177983 */ /* 0x001ee20000100800 */
[----:B------:R-:W-:Y:S01]  /*edd0*/  PRMT R4, RZ, 0x7610, R4 ;  /* 0x00007610ff047816 */ /* 0x000fe20000000004 */
[----:B------:R-:W-:Y:S02]  /*ede0*/  IMAD.MOV.U32 R5, RZ, RZ, -0x1 ;  /* 0xffffffffff057424 */ /* 0x000fe400078e00ff */
[----:B------:R-:W-:Y:S02]  /*edf0*/  IMAD.MOV.U32 R7, RZ, RZ, -0x1 ;  /* 0xffffffffff077424 */ /* 0x000fe400078e00ff */
[----:B------:R-:W-:Y:S01]  /*ee00*/  IMAD.MOV.U32 R6, RZ, RZ, -0x1 ;  /* 0xffffffffff067424 */ /* 0x000fe200078e00ff */
[----:B--2---:R-:W-:-:S04]  /*ee10*/  ISETP.GE.U32.AND P0, PT, R22, UR4, PT ;  /* 0x0000000416007c0c */ /* 0x004fc8000bf06070 */
[----:B---3--:R-:W-:-:S13]  /*ee20*/  ISETP.GE.U32.AND.EX P0, PT, R23, UR5, PT, P0 ;  /* 0x0000000517007c0c */ /* 0x008fda000bf06100 */
[----:B------:R-:W-:Y:S05]  /*ee30*/  @P0 BRA `(.L_x_300) ;  /* 0x00000004002c0947 */ /* 0x000fea0003800000 */
[----:B------:R-:W0:Y:S01]  /*ee40*/  LDC.64 R14, c[0x0][0x628] ;  /* 0x00018a00ff0e7b82 */ /* 0x000e220000000a00 */
[----:B------:R-:W-:Y:S02]  /*ee50*/  IMAD.MOV.U32 R8, RZ, RZ, R22 ;  /* 0x000000ffff087224 */ /* 0x000fe400078e0016 */
[----:B------:R-:W-:-:S05]  /*ee60*/  IMAD.MOV.U32 R9, RZ, RZ, R23 ;  /* 0x000000ffff097224 */ /* 0x000fca00078e0017 */
[----:B------:R-:W1:Y:S08]  /*ee70*/  LDC R10, c[0x0][0x630] ;  /* 0x00018c00ff0a7b82 */ /* 0x000e700000000800 */
[----:B------:R-:W2:Y:S01]  /*ee80*/  LDC.64 R16, c[0x0][0x620] ;  /* 0x00018800ff107b82 */ /* 0x000ea20000000a00 */
[----:B0-----:R-:W-:-:S04]  /*ee90*/  ISETP.NE.U32.AND P0, PT, R14, RZ, PT ;  /* 0x000000ff0e00720c */ /* 0x001fc80003f05070 */
[----:B------:R-:W-:-:S13]  /*eea0*/  ISETP.NE.AND.EX P0, PT, R15, RZ, PT, P0 ;  /* 0x000000ff0f00720c */ /* 0x000fda0003f05300 */
[----:B-12---:R-:W-:Y:S05]  /*eeb0*/  @!P0 BRA `(.L_x_301) ;  /* 0x0000000000288947 */ /* 0x006fea0003800000 */
[----:B------:R-:W0:Y:S02]  /*eec0*/  LDC R4, c[0x0][0x634] ;  /* 0x00018d00ff047b82 */ /* 0x000e240000000800 */
[----:B0-----:R-:W-:-:S05]  /*eed0*/  IADD3 R9, P0, R22, R4, RZ ;  /* 0x0000000416097210 */ /* 0x001fca0007f1e0ff */
        /* <DEDUP_REMOVED lines=8> */
.L_x_301:
[----:B------:R-:W0:Y:S01]  /*ef60*/  LDC.64 R20, c[0x0][0x640] ;  /* 0x00019000ff147b82 */ /* 0x000e220000000a00 */
[-CC-:B------:R-:W-:Y:S02]  /*ef70*/  SHF.R.U64 R14, R8, R10.reuse, R9.reuse ;  /* 0x0000000a080e7219 */ /* 0x180fe40000001209 */
[----:B------:R-:W-:Y:S02]  /*ef80*/  SHF.R.U32.HI R4, RZ, R10, R9 ;  /* 0x0000000aff047219 */ /* 0x000fe40000011609 */
[----:B------:R-:W-:-:S03]  /*ef90*/  IADD3 R7, P0, RZ, -R14, RZ ;  /* 0x8000000eff077210 */ /* 0x000fc60007f1e0ff */
[----:B------:R-:W1:Y:S02]  /*efa0*/  LDC R8, c[0x0][0x618] ;  /* 0x00018600ff087b82 */ /* 0x000e640000000800 */
[----:B------:R-:W-:Y:S02]  /*efb0*/  IMAD.X R5, RZ, RZ, ~R4, P0 ;  /* 0x000000ffff057224 */ /* 0x000fe400000e0e04 */
[----:B------:R-:W-:Y:S02]  /*efc0*/  IMAD.MOV.U32 R4, RZ, RZ, R22 ;  /* 0x000000ffff047224 */ /* 0x000fe400078e0016 */
[-C--:B------:R-:W-:Y:S02]  /*efd0*/  IMAD R6, R5, R16.reuse, RZ ;  /* 0x0000001005067224 */ /* 0x080fe400078e02ff */
[----:B------:R-:W2:Y:S01]  /*efe0*/  LDC R18, c[0x0][0x608] ;  /* 0x00018200ff127b82 */ /* 0x000ea20000000800 */
[----:B------:R-:W-:Y:S02]  /*eff0*/  IMAD.MOV.U32 R5, RZ, RZ, R23 ;  /* 0x000000ffff057224 */ /* 0x000fe400078e0017 */
[----:B------:R-:W-:-:S05]  /*f000*/  IMAD.WIDE.U32 R4, R7, R16, R4 ;  /* 0x0000001007047225 */ /* 0x000fca00078e0004 */
[----:B------:R-:W3:Y:S01]  /*f010*/  LDC R19, c[0x0][0x658] ;  /* 0x00019600ff137b82 */ /* 0x000ee20000000800 */
[----:B------:R-:W-:Y:S01]  /*f020*/  IMAD R7, R7, R17, R6 ;  /* 0x0000001107077224 */ /* 0x000fe200078e0206 */
[----:B0-----:R-:W-:Y:S01]  /*f030*/  ISETP.NE.U32.AND P0, PT, R20, RZ, PT ;  /* 0x000000ff1400720c */ /* 0x001fe20003f05070 */
[----:B------:R-:W-:Y:S02]  /*f040*/  IMAD.MOV.U32 R6, RZ, RZ, -0x1 ;  /* 0xffffffffff067424 */ /* 0x000fe400078e00ff */
[----:B------:R-:W-:Y:S01]  /*f050*/  IMAD.IADD R5, R5, 0x1, R7 ;  /* 0x0000000105057824 */ /* 0x000fe200078e0207 */
[----:B------:R-:W-:Y:S02]  /*f060*/  ISETP.NE.AND.EX P0, PT, R21, RZ, PT, P0 ;  /* 0x000000ff1500720c */ /* 0x000fe40003f05300 */
[----:B------:R-:W0:Y:S02]  /*f070*/  LDC R17, c[0x0][0x600] ;  /* 0x00018000ff117b82 */ /* 0x000e240000000800 */
[----:B-1----:R-:W-:-:S02]  /*f080*/  SHF.R.U64 R10, R4, R8, R5 ;  /* 0x00000008040a7219 */ /* 0x002fc40000001205 */
[----:B------:R-:W-:-:S04]  /*f090*/  SHF.R.U32.HI R5, RZ, R8, R5 ;  /* 0x00000008ff057219 */ /* 0x000fc80000011605 */
[----:B------:R-:W1:Y:S01]  /*f0a0*/  LDC R22, c[0x0][0x648] ;  /* 0x00019200ff167b82 */ /* 0x000e620000000800 */
[-CC-:B--2---:R-:W-:Y:S02]  /*f0b0*/  SHF.R.U64 R15, R10, R18.reuse, R5.reuse ;  /* 0x000000120a0f7219 */ /* 0x184fe40000001205 */
[----:B------:R-:W-:Y:S01]  /*f0c0*/  SHF.R.U32.HI R4, RZ, R18, R5 ;  /* 0x00000012ff047219 */ /* 0x000fe20000011605 */
[----:B------:R-:W-:-:S04]  /*f0d0*/  IMAD.MOV.U32 R18, RZ, RZ, 0x1 ;  /* 0x00000001ff127424 */ /* 0x000fc800078e00ff */
[----:B------:R-:W2:Y:S01]  /*f0e0*/  LDC R23, c[0x0][0x638] ;  /* 0x00018e00ff177b82 */ /* 0x000ea20000000800 */
[-CC-:B---3--:R-:W-:Y:S02]  /*f0f0*/  SHF.R.U64 R16, R15, R19.reuse, R4.reuse ;  /* 0x000000130f107219 */ /* 0x188fe40000001204 */
[-C--:B------:R-:W-:Y:S02]  /*f100*/  SHF.L.U32 R6, R6, R19.reuse, RZ ;  /* 0x0000001306067219 */ /* 0x080fe400000006ff */
[----:B------:R-:W-:Y:S01]  /*f110*/  SHF.R.U32.HI R5, RZ, R19, R4 ;  /* 0x00000013ff057219 */ /* 0x000fe20000011604 */
[----:B------:R-:W-:Y:S01]  /*f120*/  IMAD.MOV.U32 R4, RZ, RZ, R16 ;  /* 0x000000ffff047224 */ /* 0x000fe200078e0010 */
[----:B------:R-:W-:Y:S01]  /*f130*/  LOP3.LUT R24, RZ, R6, RZ, 0x33, !PT ;  /* 0x00000006ff187212 */ /* 0x000fe200078e33ff */
[----:B------:R-:W3:Y:S01]  /*f140*/  LDC R25, c[0x0][0x610] ;  /* 0x00018400ff197b82 */ /* 0x000ee20000000800 */
[----:B------:R-:W-:Y:S05]  /*f150*/  @!P0 BRA `(.L_x_302) ;  /* 0x0000000000288947 */ /* 0x000fea0003800000 */
        /* <DEDUP_REMOVED lines=10> */
.L_x_302:
[----:B-1----:R-:W-:Y:S01]  /*f200*/  SHF.R.U64 R4, R4, R22, R5 ;  /* 0x0000001604047219 */ /* 0x002fe20000001205 */
[----:B0-----:R-:W-:Y:S01]  /*f210*/  VIADD R7, R17, 0xffffffff ;  /* 0xffffffff11077836 */ /* 0x001fe20000000000 */
[----:B------:R-:W-:Y:S01]  /*f220*/  SHF.L.U32 R18, R18, R19, RZ ;  /* 0x0000001312127219 */ /* 0x000fe200000006ff */
[----:B------:R-:W-:Y:S01]  /*f230*/  @P4 IMAD R0, R11, R12, R2 ;  /* 0x0000000c0b004224 */ /* 0x000fe200078e0202 */
[----:B------:R-:W-:Y:S01]  /*f240*/  LOP3.LUT R3, R15, R24, RZ, 0xc0, !PT ;  /* 0x000000180f037212 */ /* 0x000fe200078ec0ff */
[----:B------:R-:W-:Y:S01]  /*f250*/  IMAD.MOV R5, RZ, RZ, -R4 ;  /* 0x000000ffff057224 */ /* 0x000fe200078e0a04 */
[----:B------:R-:W-:Y:S01]  /*f260*/  LOP3.LUT R7, R10, R7, RZ, 0xc0, !PT ;  /* 0x000000070a077212 */ /* 0x000fe200078ec0ff */
[----:B------:R-:W-:Y:S02]  /*f270*/  IMAD.MOV.U32 R6, RZ, RZ, R14 ;  /* 0x000000ffff067224 */ /* 0x000fe400078e000e */
[----:B------:R-:W-:Y:S02]  /*f280*/  IMAD R3, R18, R4, R3 ;  /* 0x0000000412037224 */ /* 0x000fe400078e0203 */
[----:B--2---:R-:W-:-:S02]  /*f290*/  IMAD R2, R5, R23, R16 ;  /* 0x0000001705027224 */ /* 0x004fc400078e0210 */
[----:B---3--:R-:W-:Y:S02]  /*f2a0*/  IMAD R0, R3, R25, R0 ;  /* 0x0000001903007224 */ /* 0x008fe400078e0200 */
[----:B------:R-:W-:Y:S02]  /*f2b0*/  IMAD R5, R2, R17, R7 ;  /* 0x0000001102057224 */ /* 0x000fe400078e0207 */
[----:B------:R-:W-:-:S03]  /*f2c0*/  IMAD.MOV.U32 R4, RZ, RZ, 0x1 ;  /* 0x00000001ff047424 */ /* 0x000fc600078e00ff */
[----:B------:R-:W-:Y:S02]  /*f2d0*/  SEL R7, R5, R0, !P4 ;  /* 0x0000000005077207 */ /* 0x000fe40006000000 */
[----:B------:R-:W-:-:S07]  /*f2e0*/  SEL R5, R0, R5, !P4 ;  /* 0x0000000500057207 */ /* 0x000fce0006000000 */
.L_x_300:
[----:B------:R-:W-:-:S08]  /*f2f0*/  NOP ;  /* 0x0000000000007918 */ /* 0x000fd00000000000 */
[----:B------:R-:W0:-:S00]  /*f300*/  USETMAXREG.DEALLOC.CTAPOOL 0x28 ;  /* 0x00000028000079c8 */ /* 0x000e0000080e0500 */
[----:B------:R-:W-:-:S13]  /*f310*/  ISETP.NE.AND P0, PT, RZ, UR8, PT ;  /* 0x00000008ff007c0c */ /* 0x000fda000bf05270 */
[----:B------:R-:W-:Y:S05]  /*f320*/  @P0 EXIT ;  /* 0x000000000000094d */ /* 0x000fea0003800000 */
[----:B0-----:R-:W-:Y:S01]  /*f330*/  LOP3.LUT P0, RZ, R4, 0xff, RZ, 0xc0, !PT ;  /* 0x000000ff04ff7812 */ /* 0x001fe2000780c0ff */
[----:B------:R-:W-:Y:S02]  /*f340*/  IMAD.MOV.U32 R9, RZ, RZ, 0x1 ;  /* 0x00000001ff097424 */ /* 0x000fe400078e00ff */
[----:B------:R-:W-:-:S10]  /*f350*/  IMAD.MOV.U32 R12, RZ, RZ, RZ ;  /* 0x000000ffff0c7224 */ /* 0x000fd400078e00ff */
[----:B------:R-:W-:Y:S05]  /*f360*/  @!P0 BRA `(.L_x_303) ;  /* 0x0000000c00608947 */ /* 0x000fea0003800000 */
[----:B------:R-:W0:Y:S01]  /*f370*/  S2R R0, SR_CgaCtaId ;  /* 0x0000000000007919 */ /* 0x000e220000008800 */
[----:B------:R-:W-:Y:S01]  /*f380*/  ULDC UR4, c[0x0][0x28c] ;  /* 0x0000a30000047ab9 */ /* 0x000fe20000000800 */
[----:B------:R-:W-:Y:S01]  /*f390*/  ULDC UR6, c[0x0][0x658] ;  /* 0x0001960000067ab9 */ /* 0x000fe20000000800 */
[----:B------:R-:W-:Y:S01]  /*f3a0*/  UIADD3 UR10, UR4, 0x1f, URZ ;  /* 0x0000001f040a7890 */ /* 0x000fe2000fffe03f */
[----:B------:R-:W-:Y:S01]  /*f3b0*/  BSSY B0, `(.L_x_303) ;  /* 0x00000d3000007945 */ /* 0x000fe20003800000 */
[----:B------:R-:W-:Y:S01]  /*f3c0*/  UMOV UR7, 0xffffffff ;  /* 0xffffffff00077882 */ /* 0x000fe20000000000 */
[----:B------:R-:W-:Y:S01]  /*f3d0*/  ULDC UR5, c[0x0][0x600] ;  /* 0x0001800000057ab9 */ /* 0x000fe20000000800 */
[----:B------:R-:W-:Y:S01]  /*f3e0*/  UMOV UR9, 0x1 ;  /* 0x0000000100097882 */ /* 0x000fe20000000000 */
[----:B------:R-:W-:Y:S01]  /*f3f0*/  USHF.L.U32 UR7, UR7, UR6, URZ ;  /* 0x0000000607077299 */ /* 0x000fe2000800063f */
[----:B------:R-:W-:Y:S01]  /*f400*/  IMAD.MOV.U32 R11, RZ, RZ, 0x1 ;  /* 0x00000001ff0b7424 */ /* 0x000fe200078e00ff */
[----:B------:R-:W-:Y:S01]  /*f410*/  UIADD3 UR4, UR5, -0x1, URZ ;  /* 0xffffffff05047890 */ /* 0x000fe2000fffe03f */
[----:B------:R-:W-:Y:S01]  /*f420*/  IMAD.MOV.U32 R9, RZ, RZ, 0x1 ;  /* 0x00000001ff097424 */ /* 0x000fe200078e00ff */
[----:B------:R-:W-:Y:S01]  /*f430*/  USHF.R.S32.HI UR11, URZ, 0x1f, UR10 ;  /* 0x0000001f3f0b7899 */ /* 0x000fe2000801140a */
[----:B------:R-:W-:Y:S01]  /*f440*/  IMAD.MOV.U32 R12, RZ, RZ, RZ ;  /* 0x000000ffff0c7224 */ /* 0x000fe200078e00ff */
[----:B------:R-:W-:Y:S01]  /*f450*/  ULDC UR8, c[0x0][0xc] ;  /* 0x0000030000087ab9 */ /* 0x000fe20000000800 */
[----:B------:R-:W-:-:S02]  /*f460*/  USHF.L.U32 UR5, UR9, UR6, URZ ;  /* 0x0000000609057299 */ /* 0x000fc4000800063f */
[----:B------:R-:W-:Y:S01]  /*f470*/  ULEA.HI UR11, UR11, UR10, URZ, 0x5 ;  /* 0x0000000a0b0b7291 */ /* 0x000fe2000f8f283f */
[----:B------:R-:W-:Y:S01]  /*f480*/  ULDC UR9, c[0x0][0x10] ;  /* 0x0000040000097ab9 */ /* 0x000fe20000000800 */
[----:B------:R-:W-:Y:S02]  /*f490*/  ULOP3.LUT UR6, URZ, UR7, URZ, 0x33, !UPT ;  /* 0x000000073f067292 */ /* 0x000fe4000f8e333f */
[----:B------:R-:W-:Y:S01]  /*f4a0*/  UIMAD.WIDE.U32 UR8, UR8, UR9, URZ ;  /* 0x00000009080872a5 */ /* 0x000fe2000f8e003f */
[----:B------:R-:W-:Y:S01]  /*f4b0*/  ULDC UR7, c[0x0][0x14] ;  /* 0x0000050000077ab9 */ /* 0x000fe20000000800 */
[----:B------:R-:W-:Y:S02]  /*f4c0*/  USHF.R.S32.HI UR20, URZ, 0x5, UR11 ;  /* 0x000000053f147899 */ /* 0x000fe4000801140b */
[----:B------:R-:W-:Y:S02]  /*f4d0*/  UIMAD.WIDE.U32 UR22, UR8, UR7, URZ ;  /* 0x00000007081672a5 */ /* 0x000fe4000f8e003f */
[----:B------:R-:W-:-:S02]  /*f4e0*/  UIMAD UR18, UR9, UR7, URZ ;  /* 0x00000007091272a4 */ /* 0x000fc4000f8e023f */
[----:B------:R-:W-:Y:S01]  /*f4f0*/  ULOP3.LUT UR26, UR13, 0x2, URZ, 0xfc, !UPT ;  /* 0x000000020d1a7892 */ /* 0x000fe2000f8efc3f */
[C---:B0-----:R-:W-:Y:S01]  /*f500*/  IMAD.SHL.U32 R8, R0.reuse, 0x40, RZ ;  /* 0x0000004000087824 */ /* 0x041fe200078e00ff */
[----:B------:R-:W-:Y:S01]  /*f510*/  UIADD3 UR18, UR23, UR18, URZ ;  /* 0x0000001217127290 */ /* 0x000fe2000fffe03f */
[----:B------:R-:W-:Y:S01]  /*f520*/  IMAD.SHL.U32 R0, R0, 0x800, RZ ;  /* 0x0000080000007824 */ /* 0x000fe200078e00ff */
[----:B------:R-:W-:Y:S02]  /*f530*/  UIADD3 UR27, UR20, 0x1, URZ ;  /* 0x00000001141b7890 */ /* 0x000fe4000fffe03f */
[----:B------:R-:W-:Y:S01]  /*f540*/  LOP3.LUT R8, R8, 0x40, RZ, 0xc0, !PT ;  /* 0x0000004008087812 */ /* 0x000fe200078ec0ff */
[----:B------:R-:W-:Y:S01]  /*f550*/  ULDC.64 UR24, c[0x0][0x198] ;  /* 0x0000660000187ab9 */ /* 0x000fe20000000a00 */
[----:B------:R-:W-:-:S08]  /*f560*/  LOP3.LUT R0, R0, 0x800, RZ, 0xc0, !PT ;  /* 0x0000080000007812 */ /* 0x000fd000078ec0ff */
.L_x_314:
[----:B------:R-:W-:-:S03]  /*f570*/  UMOV UR7, 0xffffffff ;  /* 0xffffffff00077882 */ /* 0x000fc60000000000 */
[----:B------:R-:W-:Y:S05]  /*f580*/  BRA.DIV UR7, `(.L_x_304) ;  /* 0x0000000e07f87947 */ /* 0x000fea000b800000 */
[----:B------:R-:W-:-:S13]  /*f590*/  ELECT P0, URZ, PT ;  /* 0x00000000003f782f */ /* 0x000fda0003800000 */
.L_x_326:
[----:B------:R-:W0:Y:S01]  /*f5a0*/  LDC R2, c[0x0][0x28c] ;  /* 0x0000a300ff027b82 */ /* 0x000e220000000800 */
[----:B------:R-:W-:Y:S01]  /*f5b0*/  BSSY B1, `(.L_x_305) ;  /* 0x000003a000017945 */ /* 0x000fe20003800000 */
[----:B0-----:R-:W-:-:S13]  /*f5c0*/  ISETP.LT.OR P0, PT, R2, 0x1, !P0 ;  /* 0x000000010200780c */ /* 0x001fda0004701670 */
[----:B------:R-:W-:Y:S05]  /*f5d0*/  @P0 BRA `(.L_x_306) ;  /* 0x0000000000dc0947 */ /* 0x000fea0003800000 */
[----:B------:R-:W-:Y:S02]  /*f5e0*/  IMAD R7, R7, 0x80, R8 ;  /* 0x0000008007077824 */ /* 0x000fe400078e0208 */
[----:B------:R-:W-:Y:S02]  /*f5f0*/  IMAD.SHL.U32 R10, R5, 0x100, RZ ;  /* 0x00000100050a7824 */ /* 0x000fe400078e00ff */
[----:B------:R-:W-:Y:S02]  /*f600*/  IMAD.MOV.U32 R15, RZ, RZ, RZ ;  /* 0x000000ffff0f7224 */ /* 0x000fe400078e00ff */
[----:B------:R-:W-:Y:S02]  /*f610*/  IMAD.U32 R16, RZ, RZ, UR27 ;  /* 0x0000001bff107e24 */ /* 0x000fe4000f8e00ff */
[----:B------:R-:W-:Y:S02]  /*f620*/  IMAD.MOV.U32 R2, RZ, RZ, R9 ;  /* 0x000000ffff027224 */ /* 0x000fe400078e0009 */
[----:B------:R-:W-:-:S07]  /*f630*/  IMAD.MOV.U32 R3, RZ, RZ, R12 ;  /* 0x000000ffff037224 */ /* 0x000fce00078e000c */
.L_x_309:
[----:B------:R-:W0:Y:S01]  /*f640*/  S2R R5, SR_CgaCtaId ;  /* 0x0000000000057919 */ /* 0x000e220000008800 */
[----:B------:R-:W-:Y:S01]  /*f650*/  MOV R4, 0x400 ;  /* 0x0000040000047802 */ /* 0x000fe20000000f00 */
[----:B------:R-:W1:Y:S03]  /*f660*/  S2R R17, SR_TID.X ;  /* 0x0000000000117919 */ /* 0x000e660000002100 */
[----:B0-----:R-:W-:Y:S02]  /*f670*/  LEA R14, R5, R4, 0x18 ;  /* 0x00000004050e7211 */ /* 0x001fe400078ec0ff */
[----:B------:R-:W-:Y:S02]  /*f680*/  SHF.L.U32 R4, R2, 0x1f, RZ ;  /* 0x0000001f02047819 */ /* 0x000fe400000006ff */
[----:B-1----:R-:W-:Y:S01]  /*f690*/  LOP3.LUT P1, RZ, R17, 0x7f, RZ, 0xc0, !PT ;  /* 0x0000007f11ff7812 */ /* 0x002fe2000782c0ff */
[----:B------:R-:W-:-:S04]  /*f6a0*/  IMAD R13, R3, 0x8, R14 ;  /* 0x00000008030d7824 */ /* 0x000fc800078e020e */
[----:B------:R-:W0:Y:S08]  /*f6b0*/  SYNCS.PHASECHK.TRANS64.TRYWAIT P0, [R13+URZ+0x28], R4 ;  /* 0x000028040d0075a7 */ /* 0x000e30000800017f */
[----:B------:R-:W1:Y:S01]  /*f6c0*/  @!P1 LDC R5, c[0x0][0x500] ;  /* 0x00014000ff059b82 */ /* 0x000e620000000800 */
[----:B0-----:R-:W-:Y:S05]  /*f6d0*/  @!P0 BRA `(.L_x_307) ;  /* 0x0000000c00c48947 */ /* 0x001fea0003800000 */
.L_x_327:
[----:B------:R-:W-:Y:S01]  /*f6e0*/  UPRMT UR7, UR26, 0x9910, URZ ;  /* 0x000099101a077896 */ /* 0x000fe2000800003f */
[----:B-1----:R1:W-:Y:S03]  /*f6f0*/  @!P1 SYNCS.ARRIVE.TRANS64 RZ, [R13+URZ], R5 ;  /* 0x000000050dff99a7 */ /* 0x0023e6000800003f */
[----:B------:R-:W-:-:S06]  /*f700*/  UISETP.NE.AND UP0, UPT, UR7, 0x2, UPT ;  /* 0x000000020700788c */ /* 0x000fcc000bf05270 */
[----:B------:R-:W-:-:S13]  /*f710*/  PLOP3.LUT P0, PT, PT, PT, UP0, 0x80, 0x0 ;  /* 0x000000000000781c */ /* 0x000fda0003f0f008 */
[----:B-1----:R-:W-:Y:S05]  /*f720*/  @P0 BRA `(.L_x_308) ;  /* 0x0000000000040947 */ /* 0x002fea0003800000 */
[----:B------:R-:W-:Y:S01]  /*f730*/  BPT.TRAP 0x1 ;  /* 0x000000040000795c */ /* 0x000fe20000300000 */
.L_x_308:
[C---:B0-----:R-:W-:Y:S01]  /*f740*/  IMAD R4, R3.reuse, 0x2000, R14 ;  /* 0x0000200003047824 */ /* 0x041fe200078e020e */
[----:B------:R-:W-:Y:S01]  /*f750*/  R2UR UR19, R14 ;  /* 0x000000000e1372ca */ /* 0x000fe200000e0000 */
[----:B------:R-:W-:Y:S01]  /*f760*/  IMAD R5, R3, 0x1000, R0 ;  /* 0x0000100003057824 */ /* 0x000fe200078e0200 */
[----:B------:R-:W-:Y:S01]  /*f770*/  R2UR UR9, R13 ;  /* 0x000000000d0972ca */ /* 0x000fe200000e0000 */
[----:B------:R-:W-:Y:S01]  /*f780*/  VIADD R16, R16, 0xffffffff ;  /* 0xffffffff10107836 */ /* 0x000fe20000000000 */
[----:B------:R-:W-:Y:S01]  /*f790*/  R2UR UR7, R4 ;  /* 0x00000000040772ca */ /* 0x000fe200000e0000 */
[----:B------:R-:W-:Y:S01]  /*f7a0*/  UIADD3 UR14, UP0, UR24, 0xf0, URZ ;  /* 0x000000f0180e7890 */ /* 0x000fe2000ff1e03f */
[----:B------:R-:W-:Y:S01]  /*f7b0*/  R2UR UR8, R5 ;  /* 0x00000000050872ca */ /* 0x000fe200000e0000 */
[----:B------:R-:W-:Y:S01]  /*f7c0*/  UIADD3 UR28, UP1, UR24, 0x1f0, URZ ;  /* 0x000001f0181c7890 */ /* 0x000fe2000ff3e03f */
[----:B------:R-:W-:Y:S01]  /*f7d0*/  R2UR UR11, R10 ;  /* 0x000000000a0b72ca */ /* 0x000fe200000e0000 */
[----:B------:R-:W-:Y:S01]  /*f7e0*/  UIADD3.X UR15, URZ, UR25, URZ, UP0, !UPT ;  /* 0x000000193f0f7290 */ /* 0x000fe200087fe43f */
[----:B------:R-:W-:Y:S01]  /*f7f0*/  R2UR UR10, R15 ;  /* 0x000000000f0a72ca */ /* 0x000fe200000e0000 */
[----:B------:R-:W-:Y:S01]  /*f800*/  VIADD R3, R3, 0x1 ;  /* 0x0000000103037836 */ /* 0x000fe20000000000 */
[----:B------:R-:W-:Y:S01]  /*f810*/  R2UR UR12, R6 ;  /* 0x00000000060c72ca */ /* 0x000fe200000e0000 */
[----:B------:R-:W-:Y:S01]  /*f820*/  UIADD3.X UR29, URZ, UR25, URZ, UP1, !UPT ;  /* 0x000000193f1d7290 */ /* 0x000fe20008ffe43f */
[----:B------:R-:W-:Y:S01]  /*f830*/  R2UR UR21, R7 ;  /* 0x00000000071572ca */ /* 0x000fe200000e0000 */
[----:B------:R-:W-:Y:S01]  /*f840*/  UMOV UR16, 0x0 ;  /* 0x0000000000107882 */ /* 0x000fe20000000000 */
[----:B------:R-:W-:Y:S01]  /*f850*/  ISETP.GT.AND P1, PT, R16, 0x1, PT ;  /* 0x000000011000780c */ /* 0x000fe20003f24270 */
[----:B------:R-:W-:Y:S01]  /*f860*/  UIADD3 UR7, UR7, 0x100, URZ ;  /* 0x0000010007077890 */ /* 0x000fe2000fffe03f */
[----:B------:R-:W-:Y:S01]  /*f870*/  ISETP.NE.AND P0, PT, R3, 0x5, PT ;  /* 0x000000050300780c */ /* 0x000fe20003f05270 */
[----:B------:R-:W-:Y:S01]  /*f880*/  UIADD3 UR19, UR19, 0xa100, UR8 ;  /* 0x0000a10013137890 */ /* 0x000fe2000fffe008 */
[----:B------:R-:W-:Y:S01]  /*f890*/  VIADD R15, R15, 0x20 ;  /* 0x000000200f0f7836 */ /* 0x000fe20000000000 */
[----:B------:R-:W-:Y:S01]  /*f8a0*/  UMOV UR17, 0x10000000 ;  /* 0x1000000000117882 */ /* 0x000fe20000000000 */
[----:B------:R-:W-:Y:S01]  /*f8b0*/  UMOV UR30, 0x30000 ;  /* 0x00030000001e7882 */ /* 0x000fe20000000000 */
[----:B------:R-:W-:Y:S01]  /*f8c0*/  SEL R5, RZ, 0x1, P0 ;  /* 0x00000001ff057807 */ /* 0x000fe20000000000 */
[----:B------:R-:W-:Y:S01]  /*f8d0*/  UMOV UR8, UR7 ;  /* 0x0000000700087c82 */ /* 0x000fe20008000000 */
[----:B------:R-:W-:Y:S01]  /*f8e0*/  SEL R3, R3, RZ, P0 ;  /* 0x000000ff03037207 */ /* 0x000fe20000000000 */
[----:B------:R0:W-:Y:S01]  /*f8f0*/  UTMALDG.3D [UR8], [UR14], desc[UR16] ;  /* 0x000010080e0075b4 */ /* 0x0001e20008011000 */
[----:B------:R-:W-:Y:S01]  /*f900*/  LOP3.LUT R2, R2, R5, RZ, 0x3c, !PT ;  /* 0x0000000502027212 */ /* 0x000fe200078e3cff */
[----:B0-----:R-:W-:Y:S01]  /*f910*/  UMOV UR11, UR21 ;  /* 0x00000015000b7c82 */ /* 0x001fe20008000000 */
[----:B------:R-:W-:-:S02]  /*f920*/  UMOV UR8, UR19 ;  /* 0x0000001300087c82 */ /* 0x000fc40008000000 */
[----:B------:R0:W-:Y:S02]  /*f930*/  UTMALDG.3D.MULTICAST [UR8], [UR28], UR30, desc[UR16] ;  /* 0x000010081c0073b4 */ /* 0x0001e4000801181e */
[----:B0-----:R-:W-:Y:S05]  /*f940*/  @P1 BRA `(.L_x_309) ;  /* 0xfffffffc003c1947 */ /* 0x001fea000383ffff */
.L_x_306:
[----:B------:R-:W-:Y:S05]  /*f950*/  BSYNC B1 ;  /* 0x0000000000017941 */ /* 0x000fea0003800000 */
.L_x_305:
[----:B------:R-:W2:Y:S01]  /*f960*/  LDL.LU R17, [R1+0x80] ;  /* 0x0000800001117983 */ /* 0x000ea20000300800 */
[----:B------:R-:W-:Y:S01]  /*f970*/  LOP3.LUT P1, RZ, R11, 0xff, RZ, 0xc0, !PT ;  /* 0x000000ff0bff7812 */ /* 0x000fe2000782c0ff */
[----:B------:R-:W-:Y:S01]  /*f980*/  VIADD R5, R12, UR20 ;  /* 0x000000140c057c36 */ /* 0x000fe20008000000 */
[----:B------:R-:W-:Y:S01]  /*f990*/  ULDC.64 UR8, c[0x0][0x650] ;  /* 0x0001940000087ab9 */ /* 0x000fe20000000a00 */
[----:B------:R-:W3:Y:S01]  /*f9a0*/  LDL.LU R14, [R1+0x84] ;  /* 0x00008400010e7983 */ /* 0x000ee20000300800 */
[----:B------:R-:W-:Y:S01]  /*f9b0*/  IMAD.U32 R6, RZ, RZ, UR20 ;  /* 0x00000014ff067e24 */ /* 0x000fe2000f8e00ff */
[----:B------:R-:W-:Y:S01]  /*f9c0*/  UISETP.GE.U32.AND UP0, UPT, UR20, 0x5, UPT ;  /* 0x000000051400788c */ /* 0x000fe2000bf06070 */
[----:B------:R-:W-:Y:S01]  /*f9d0*/  ISETP.GT.U32.AND P0, PT, R5, 0x4, PT ;  /* 0x000000040500780c */ /* 0x000fe20003f04070 */
[----:B------:R-:W-:Y:S01]  /*f9e0*/  BSSY B1, `(.L_x_310) ;  /* 0x000006d000017945 */ /* 0x000fe20003800000 */
[----:B------:R-:W-:Y:S01]  /*f9f0*/  IMAD.MOV.U32 R7, RZ, RZ, -0x1 ;  /* 0xffffffffff077424 */ /* 0x000fe200078e00ff */
[----:B------:R-:W-:-:S02]  /*fa00*/  PRMT R11, RZ, 0x7610, R11 ;  /* 0x00007610ff0b7816 */ /* 0x000fc4000000000b */
[----:B------:R-:W-:Y:S01]  /*fa10*/  ISETP.LT.U32.AND P0, PT, R6, 0x5, P0 ;  /* 0x000000050600780c */ /* 0x000fe20000701070 */
[----:B------:R-:W-:Y:S01]  /*fa20*/  IMAD.MOV.U32 R6, RZ, RZ, -0x1 ;  /* 0xffffffffff067424 */ /* 0x000fe200078e00ff */
[----:B------:R-:W0:Y:S01]  /*fa30*/  @P1 S2R R3, SR_CgaCtaId ;  /* 0x0000000000031919 */ /* 0x000e220000008800 */
[----:B------:R-:W-:Y:S02]  /*fa40*/  @P1 MOV R2, 0x400 ;  /* 0x0000040000021802 */ /* 0x000fe40000000f00 */
[----:B------:R-:W-:Y:S02]  /*fa50*/  PLOP3.LUT P2, PT, PT, PT, UP0, 0x80, 0x0 ;  /* 0x000000000000781c */ /* 0x000fe40003f4f008 */
[----:B0-----:R-:W-:Y:S01]  /*fa60*/  @P1 LEA R4, R3, R2, 0x18 ;  /* 0x0000000203041211 */ /* 0x001fe200078ec0ff */
[----:B------:R-:W-:Y:S01]  /*fa70*/  IMAD.WIDE.U32 R2, R5, -0x33333333, RZ ;  /* 0xcccccccd05027825 */ /* 0x000fe200078e00ff */
[----:B------:R-:W-:Y:S02]  /*fa80*/  SEL R2, RZ, 0x1, !P0 ;  /* 0x00000001ff027807 */ /* 0x000fe40004000000 */
[----:B------:R0:W-:Y:S02]  /*fa90*/  @P1 SYNCS.ARRIVE.TRANS64.A1T0 RZ, [R4+URZ+0x68], RZ ;  /* 0x000068ff04ff19a7 */ /* 0x0001e4000810003f */
[----:B------:R-:W-:-:S02]  /*faa0*/  LOP3.LUT R9, R9, R2, RZ, 0x3c, !PT ;  /* 0x0000000209097212 */ /* 0x000fc400078e3cff */
[----:B------:R-:W-:Y:S02]  /*fab0*/  PRMT R2, RZ, 0x7610, R2 ;  /* 0x00007610ff027816 */ /* 0x000fe40000000002 */
[----:B0-----:R-:W-:-:S04]  /*fac0*/  SHF.R.U32.HI R4, RZ, 0x2, R3 ;  /* 0x00000002ff047819 */ /* 0x001fc80000011603 */
[----:B------:R-:W-:Y:S01]  /*fad0*/  @P2 LOP3.LUT R9, R9, 0x1, R4, 0x78, !PT ;  /* 0x0000000109092812 */ /* 0x000fe200078e7804 */
[----:B------:R-:W-:Y:S02]  /*fae0*/  IMAD R12, R4, -0x5, R5 ;  /* 0xfffffffb040c7824 */ /* 0x000fe400078e0205 */
[----:B------:R-:W-:Y:S01]  /*faf0*/  IMAD.MOV.U32 R5, RZ, RZ, -0x1 ;  /* 0xffffffffff057424 */ /* 0x000fe200078e00ff */
[----:B---3--:R-:W-:-:S04]  /*fb00*/  IADD3 R14, P1, R14, UR22, RZ ;  /* 0x000000160e0e7c10 */ /* 0x008fc8000ff3e0ff */
[----:B--2---:R-:W-:Y:S01]  /*fb10*/  IADD3.X R17, R17, UR18, RZ, P1, !PT ;  /* 0x0000001211117c10 */ /* 0x004fe20008ffe4ff */
[----:B------:R0:W-:Y:S01]  /*fb20*/  STL [R1+0x84], R14 ;  /* 0x0000840e01007387 */ /* 0x0001e20000100800 */
[----:B------:R-:W-:-:S03]  /*fb30*/  ISETP.GE.U32.AND P0, PT, R14, UR8, PT ;  /* 0x000000080e007c0c */ /* 0x000fc6000bf06070 */
[----:B------:R0:W-:Y:S01]  /*fb40*/  STL [R1+0x80], R17 ;  /* 0x0000801101007387 */ /* 0x0001e20000100800 */
[----:B------:R-:W-:-:S13]  /*fb50*/  ISETP.GE.U32.AND.EX P0, PT, R17, UR9, PT, P0 ;  /* 0x0000000911007c0c */ /* 0x000fda000bf06100 */
[----:B0-----:R-:W-:Y:S05]  /*fb60*/  @P0 BRA `(.L_x_311) ;  /* 0x0000000400500947 */ /* 0x001fea0003800000 */
[----:B------:R-:W-:Y:S01]  /*fb70*/  ULDC.64 UR8, c[0x0][0x628] ;  /* 0x00018a0000087ab9 */ /* 0x000fe20000000a00 */
[----:B------:R-:W0:Y:S01]  /*fb80*/  S2R R13, SR_CTAID.X ;  /* 0x00000000000d7919 */ /* 0x000e220000002500 */
[----:B------:R-:W-:Y:S01]  /*fb90*/  ISETP.NE.U32.AND P0, PT, RZ, UR8, PT ;  /* 0x00000008ff007c0c */ /* 0x000fe2000bf05070 */
[----:B------:R-:W-:Y:S01]  /*fba0*/  ULDC UR10, c[0x0][0x630] ;  /* 0x00018c00000a7ab9 */ /* 0x000fe20000000800 */
[----:B------:R-:W-:Y:S01]  /*fbb0*/  IMAD.MOV.U32 R2, RZ, RZ, R14 ;  /* 0x000000ffff027224 */ /* 0x000fe200078e000e */
[----:B------:R-:W1:Y:S01]  /*fbc0*/  S2R R10, SR_CTAID.Y ;  /* 0x00000000000a7919 */ /* 0x000e620000002600 */
[----:B------:R-:W-:Y:S01]  /*fbd0*/  ISETP.NE.AND.EX P0, PT, RZ, UR9, PT, P0 ;  /* 0x00000009ff007c0c */ /* 0x000fe2000bf05300 */
[----:B------:R-:W-:-:S12]  /*fbe0*/  IMAD.MOV.U32 R3, RZ, RZ, R17 ;  /* 0x000000ffff037224 */ /* 0x000fd800078e0011 */
[----:B------:R-:W-:Y:S05]  /*fbf0*/  @!P0 BRA `(.L_x_312) ;  /* 0x0000000000288947 */ /* 0x000fea0003800000 */
[----:B------:R-:W-:Y:S02]  /*fc00*/  ULDC UR7, c[0x0][0x634] ;  /* 0x00018d0000077ab9 */ /* 0x000fe40000000800 */
[----:B------:R-:W-:-:S05]  /*fc10*/  IADD3 R7, P0, R14, UR7, RZ ;  /* 0x000000070e077c10 */ /* 0x000fca000ff1e0ff */
[----:B------:R-:W-:-:S04]  /*fc20*/  IMAD.X R15, RZ, RZ, R17, P0 ;  /* 0x000000ffff0f7224 */ /* 0x000fc800000e0611 */
[----:B------:R-:W-:-:S04]  /*fc30*/  IMAD.WIDE.U32 R4, R15, UR8, RZ ;  /* 0x000000080f047c25 */ /* 0x000fc8000f8e00ff */
[----:B------:R-:W-:-:S04]  /*fc40*/  IMAD.WIDE.U32 R4, P0, R7, UR9, R4 ;  /* 0x0000000907047c25 */ /* 0x000fc8000f800004 */
[----:B------:R-:W-:-:S04]  /*fc50*/  IMAD.WIDE.U32 R6, R7, UR8, RZ ;  /* 0x0000000807067c25 */ /* 0x000fc8000f8e00ff */
[----:B------:R-:W-:Y:S01]  /*fc60*/  IMAD.X R3, RZ, RZ, RZ, P0 ;  /* 0x000000ffff037224 */ /* 0x000fe200000e06ff */
[----:B------:R-:W-:Y:S01]  /*fc70*/  IADD3 RZ, P0, R7, R4, RZ ;  /* 0x0000000407ff7210 */ /* 0x000fe20007f1e0ff */
[----:B------:R-:W-:-:S04]  /*fc80*/  IMAD.MOV.U32 R2, RZ, RZ, R5 ;  /* 0x000000ffff027224 */ /* 0x000fc800078e0005 */
[----:B------:R-:W-:-:S08]  /*fc90*/  IMAD.WIDE.U32.X R2, R15, UR9, R2, P0 ;  /* 0x000000090f027c25 */ /* 0x000fd000080e0402 */
.L_x_312:
[--C-:B------:R-:W-:Y:S01]  /*fca0*/  SHF.R.U64 R6, R2, UR10, R3.reuse ;  /* 0x0000000a02067c19 */ /* 0x100fe20008001203 */
[----:B------:R-:W-:Y:S01]  /*fcb0*/  ULDC.64 UR8, c[0x0][0x620] ;  /* 0x0001880000087ab9 */ /* 0x000fe20000000a00 */
[----:B------:R-:W-:Y:S01]  /*fcc0*/  SHF.R.U32.HI R2, RZ, UR10, R3 ;  /* 0x0000000aff027c19 */ /* 0x000fe20008011603 */
[----:B------:R-:W-:Y:S01]  /*fcd0*/  IMAD.MOV.U32 R3, RZ, RZ, R17 ;  /* 0x000000ffff037224 */ /* 0x000fe200078e0011 */
[----:B------:R-:W-:Y:S01]  /*fce0*/  IADD3 R5, P0, RZ, -R6, RZ ;  /* 0x80000006ff057210 */ /* 0x000fe20007f1e0ff */
[----:B------:R-:W-:Y:S01]  /*fcf0*/  ULDC UR7, c[0x0][0x150] ;  /* 0x0000540000077ab9 */ /* 0x000fe20000000800 */
[----:B0-----:R-:W-:Y:S01]  /*fd00*/  I2FP.F32.U32 R7, R13 ;  /* 0x0000000d00077245 */ /* 0x001fe20000201000 */
[----:B------:R-:W0:Y:S01]  /*fd10*/  LDC R18, c[0x0][0x144] ;  /* 0x00005100ff127b82 */ /* 0x000e220000000800 */
[----:B------:R-:W-:Y:S01]  /*fd20*/  ULDC.64 UR10, c[0x0][0x640] ;  /* 0x00019000000a7ab9 */ /* 0x000fe20000000a00 */
[----:B------:R-:W-:Y:S01]  /*fd30*/  IMAD.X R2, RZ, RZ, ~R2, P0 ;  /* 0x000000ffff027224 */ /* 0x000fe200000e0e02 */
[----:B------:R-:W-:-:S03]  /*fd40*/  ISETP.NE.U32.AND P0, PT, RZ, UR10, PT ;  /* 0x0000000aff007c0c */ /* 0x000fc6000bf05070 */
[----:B------:R-:W-:Y:S01]  /*fd50*/  IMAD R4, R2, UR8, RZ ;  /* 0x0000000802047c24 */ /* 0x000fe2000f8e02ff */
[----:B------:R-:W-:Y:S01]  /*fd60*/  ISETP.NE.AND.EX P0, PT, RZ, UR11, PT, P0 ;  /* 0x0000000bff007c0c */ /* 0x000fe2000bf05300 */
[----:B------:R-:W-:Y:S01]  /*fd70*/  IMAD.MOV.U32 R2, RZ, RZ, R14 ;  /* 0x000000ffff027224 */ /* 0x000fe200078e000e */
[----:B------:R-:W2:Y:S03]  /*fd80*/  LDC R15, c[0x0][0x148] ;  /* 0x00005200ff0f7b82 */ /* 0x000ea60000000800 */
[----:B------:R-:W-:Y:S01]  /*fd90*/  IMAD.WIDE.U32 R2, R5, UR8, R2 ;  /* 0x0000000805027c25 */ /* 0x000fe2000f8e0002 */
[----:B------:R-:W-:-:S03]  /*fda0*/  ULDC UR8, c[0x0][0x154] ;  /* 0x0000550000087ab9 */ /* 0x000fc60000000800 */
[----:B------:R-:W-:Y:S02]  /*fdb0*/  IMAD R5, R5, UR9, R4 ;  /* 0x0000000905057c24 */ /* 0x000fe4000f8e0204 */
[----:B------:R-:W-:Y:S01]  /*fdc0*/  FMUL R4, R7, UR7 ;  /* 0x0000000707047c20 */ /* 0x000fe20008400000 */
[----:B------:R-:W-:Y:S01]  /*fdd0*/  ULDC UR7, c[0x0][0x618] ;  /* 0x0001860000077ab9 */ /* 0x000fe20000000800 */
[----:B------:R-:W-:Y:S01]  /*fde0*/  ULDC UR9, c[0x0][0x608] ;  /* 0x0001820000097ab9 */ /* 0x000fe20000000800 */
[----:B------:R-:W-:-:S03]  /*fdf0*/  IMAD.IADD R3, R3, 0x1, R5 ;  /* 0x0000000103037824 */ /* 0x000fc600078e0205 */
[----:B------:R-:W3:Y:S02]  /*fe00*/  F2I.U32.TRUNC.NTZ R4, R4 ;  /* 0x0000000400047305 */ /* 0x000ee4000020f000 */
[----:B------:R-:W-:Y:S02]  /*fe10*/  SHF.R.U64 R7, R2, UR7, R3 ;  /* 0x0000000702077c19 */ /* 0x000fe40008001203 */
[----:B-1----:R-:W-:-:S05]  /*fe20*/  I2FP.F32.U32 R2, R10 ;  /* 0x0000000a00027245 */ /* 0x002fca0000201000 */
[----:B------:R-:W-:Y:S01]  /*fe30*/  FMUL R5, R2, UR8 ;  /* 0x0000000802057c20 */ /* 0x000fe20008400000 */
[----:B------:R-:W-:Y:S01]  /*fe40*/  SHF.R.U32.HI R2, RZ, UR7, R3 ;  /* 0x00000007ff027c19 */ /* 0x000fe20008011603 */
[----:B------:R-:W-:Y:S02]  /*fe50*/  ULDC UR7, c[0x0][0x658] ;  /* 0x0001960000077ab9 */ /* 0x000fe40000000800 */
[----:B------:R1:W4:Y:S01]  /*fe60*/  F2I.U32.TRUNC.NTZ R19, R5 ;  /* 0x0000000500137305 */ /* 0x000322000020f000 */
[----:B------:R-:W-:Y:S01]  /*fe70*/  SHF.R.U64 R16, R7, UR9, R2 ;  /* 0x0000000907107c19 */ /* 0x000fe20008001202 */
[----:B---3--:R-:W-:Y:S01]  /*fe80*/  IMAD.MOV R4, RZ, RZ, -R4 ;  /* 0x000000ffff047224 */ /* 0x008fe200078e0a04 */
[----:B------:R-:W-:-:S03]  /*fe90*/  SHF.R.U32.HI R3, RZ, UR9, R2 ;  /* 0x00000009ff037c19 */ /* 0x000fc60008011602 */
[----:B0-----:R-:W-:Y:S01]  /*fea0*/  IMAD R13, R18, R4, R13 ;  /* 0x00000004120d7224 */ /* 0x001fe200078e020d */
[--C-:B------:R-:W-:Y:S02]  /*feb0*/  SHF.R.U64 R14, R16, UR7, R3.reuse ;  /* 0x00000007100e7c19 */ /* 0x100fe40008001203 */
[----:B------:R-:W-:-:S03]  /*fec0*/  SHF.R.U32.HI R17, RZ, UR7, R3 ;  /* 0x00000007ff117c19 */ /* 0x000fc60008011603 */
[----:B------:R-:W-:Y:S02]  /*fed0*/  IMAD.MOV.U32 R2, RZ, RZ, R14 ;  /* 0x000000ffff027224 */ /* 0x000fe400078e000e */
[----:B------:R-:W-:Y:S01]  /*fee0*/  IMAD.MOV.U32 R3, RZ, RZ, R17 ;  /* 0x000000ffff037224 */ /* 0x000fe200078e0011 */
[----:B-12-4-:R-:W-:Y:S06]  /*fef0*/  @!P0 BRA `(.L_x_313) ;  /* 0x0000000000288947 */ /* 0x016fec0003800000 */
[----:B------:R-:W-:Y:S02]  /*ff00*/  ULDC UR7, c[0x0][0x64c] ;  /* 0x0001930000077ab9 */ /* 0x000fe40000000800 */
[----:B------:R-:W-:-:S05]  /*ff10*/  IADD3 R3, P0, R14, UR7, RZ ;  /* 0x000000070e037c10 */ /* 0x000fca000ff1e0ff */
[----:B------:R-:W-:-:S04]  /*ff20*/  IMAD.X R17, RZ, RZ, R17, P0 ;  /* 0x000000ffff117224 */ /* 0x000fc800000e0611 */
[----:B------:R-:W-:-:S04]  /*ff30*/  IMAD.WIDE.U32 R4, R17, UR10, RZ ;  /* 0x0000000a11047c25 */ /* 0x000fc8000f8e00ff */
[----:B------:R-:W-:-:S04]  /*ff40*/  IMAD.WIDE.U32 R4, P0, R3, UR11, R4 ;  /* 0x0000000b03047c25 */ /* 0x000fc8000f800004 */
[----:B------:R-:W-:-:S04]  /*ff50*/  IMAD.WIDE.U32 R2, R3, UR10, RZ ;  /* 0x0000000a03027c25 */ /* 0x000fc8000f8e00ff */
[----:B------:R-:W-:Y:S01]  /*ff60*/  IMAD.MOV.U32 R2, RZ, RZ, R5 ;  /* 0x000000ffff027224 */ /* 0x000fe200078e0005 */
[----:B------:R-:W-:Y:S01]  /*ff70*/  IADD3 RZ, P1, R3, R4, RZ ;  /* 0x0000000403ff7210 */ /* 0x000fe20007f3e0ff */
[----:B------:R-:W-:-:S04]  /*ff80*/  IMAD.X R3, RZ, RZ, RZ, P0 ;  /* 0x000000ffff037224 */ /* 0x000fc800000e06ff */
[----:B------:R-:W-:-:S08]  /*ff90*/  IMAD.WIDE.U32.X R2, R17, UR11, R2, P1 ;  /* 0x0000000b11027c25 */ /* 0x000fd000088e0402 */
.L_x_313:
[----:B------:R-:W-:Y:S01]  /*ffa0*/  ULDC UR7, c[0x0][0x648] ;  /* 0x0001920000077ab9 */ /* 0x000fe20000000800 */
[----:B------:R-:W-:Y:S01]  /*ffb0*/  LOP3.LUT R16, R16, UR6, RZ, 0xc0, !PT ;  /* 0x0000000610107c12 */ /* 0x000fe2000f8ec0ff */
[----:B------:R-:W-:Y:S01]  /*ffc0*/  IMAD.MOV R19, RZ, RZ, -R19 ;  /* 0x000000ffff137224 */ /* 0x000fe200078e0a13 */
[----:B------:R-:W-:Y:S01]  /*ffd0*/  SHF.R.U64 R3, R2, UR7, R3 ;  /* 0x0000000702037c19 */ /* 0x000fe20008001203 */
[----:B------:R-:W-:Y:S01]  /*ffe0*/  ULDC UR7, c[0x0][0x638] ;  /* 0x00018e0000077ab9 */ /* 0x000fe20000000800 */
[----:B------:R-:W-:Y:S01]  /*fff0*/  LOP3.LUT R7, R7, UR4, RZ, 0xc0, !PT ;  /* 0x0000000407077c12 */ /* 0x000fe2000f8ec0ff */
[----:B------:R-:W-:Y:S01]  /*10000*/  @P4 IMAD R13, R15, R19, R10 ;  /* 0x000000130f0d4224 */ /* 0x000fe200078e020a */
[----:B------:R-:W-:Y:S01]  /*10010*/  ULDC UR8, c[0x0][0x610] ;  /* 0x0001840000087ab9 */ /* 0x000fe20000000800 */
[----:B------:R-:W-:Y:S02]  /*10020*/  IMAD.MOV R5, RZ, RZ, -R3 ;  /* 0x000000ffff057224 */ /* 0x000fe400078e0a03 */
[----:B------:R-:W-:-:S02]  /*10030*/  IMAD R16, R3, UR5, R16 ;  /* 0x0000000503107c24 */ /* 0x000fc4000f8e0210 */
[----:B------:R-:W-:Y:S01]  /*10040*/  IMAD R14, R5, UR7, R14 ;  /* 0x00000007050e7c24 */ /* 0x000fe2000f8e020e */
[----:B------:R-:W-:Y:S01]  /*10050*/  ULDC UR7, c[0x0][0x600] ;  /* 0x0001800000077ab9 */ /* 0x000fe20000000800 */
[----:B------:R-:W-:Y:S02]  /*10060*/  IMAD R13, R16, UR8, R13 ;  /* 0x00000008100d7c24 */ /* 0x000fe4000f8e020d */
[----:B------:R-:W-:Y:S02]  /*10070*/  IMAD R14, R14, UR7, R7 ;  /* 0x000000070e0e7c24 */ /* 0x000fe4000f8e0207 */
[----:B------:R-:W-:-:S03]  /*10080*/  IMAD.MOV.U32 R2, RZ, RZ, 0x1 ;  /* 0x00000001ff027424 */ /* 0x000fc600078e00ff */
[----:B------:R-:W-:Y:S02]  /*10090*/  SEL R7, R14, R13, !P4 ;  /* 0x0000000d0e077207 */ /* 0x000fe40006000000 */
[----:B------:R-:W-:-:S07]  /*100a0*/  SEL R5, R13, R14, !P4 ;  /* 0x0000000e0d057207 */ /* 0x000fce0006000000 */
.L_x_311:
[----:B------:R-:W-:Y:S05]  /*100b0*/  BSYNC B1 ;  /* 0x0000000000017941 */ /* 0x000fea0003800000 */
.L_x_310:
[----:B------:R-:W-:-:S13]  /*100c0*/  LOP3.LUT P0, RZ, R2, 0xff, RZ, 0xc0, !PT ;  /* 0x000000ff02ff7812 */ /* 0x000fda000780c0ff */
[----:B------:R-:W-:Y:S05]  /*100d0*/  @P0 BRA `(.L_x_314) ;  /* 0xfffffff400240947 */ /* 0x000fea000383ffff */
[----:B------:R-:W-:Y:S05]  /*100e0*/  BSYNC B0 ;  /* 0x0000000000007941 */ /* 0x000fea0003800000 */
.L_x_303:
[----:B------:R-:W-:-:S03]  /*100f0*/  UMOV UR7, 0xffffffff ;  /* 0xffffffff00077882 */ /* 0x000fc60000000000 */
[----:B------:R-:W-:Y:S05]  /*10100*/  BRA.DIV UR7, `(.L_x_315) ;  /* 0x00000006074c7947 */ /* 0x000fea000b800000 */
[----:B------:R-:W-:-:S13]  /*10110*/  ELECT P0, URZ, PT ;  /* 0x00000000003f782f */ /* 0x000fda0003800000 */
.L_x_330:
[----:B------:R-:W-:Y:S04]  /*10120*/  BSSY B0, `(.L_x_316) ;  /* 0x0000035000007945 */ /* 0x000fe80003800000 */
[----:B------:R-:W-:Y:S05]  /*10130*/  @!P0 BRA `(.L_x_317) ;  /* 0x0000000000cc8947 */ /* 0x000fea0003800000 */
[----:B------:R-:W-:-:S04]  /*10140*/  ULOP3.LUT UR7, UR13, 0x2, URZ, 0xfc, !UPT ;  /* 0x000000020d077892 */ /* 0x000fc8000f8efc3f */
[----:B------:R-:W-:-:S06]  /*10150*/  UISETP.NE.AND UP0, UPT, UR7, 0x3, UPT ;  /* 0x000000030700788c */ /* 0x000fcc000bf05270 */
[----:B------:R-:W-:-:S13]  /*10160*/  PLOP3.LUT P0, PT, PT, PT, UP0, 0x80, 0x0 ;  /* 0x000000000000781c */ /* 0x000fda0003f0f008 */
[----:B------:R-:W-:Y:S05]  /*10170*/  @!P0 BRA `(.L_x_318) ;  /* 0x0000000000048947 */ /* 0x000fea0003800000 */
[----:B------:R-:W-:Y:S01]  /*10180*/  BPT.TRAP 0x1 ;  /* 0x000000040000795c */ /* 0x000fe20000300000 */
.L_x_318:
[----:B------:R-:W0:Y:S01]  /*10190*/  S2R R3, SR_CgaCtaId ;  /* 0x0000000000037919 */ /* 0x000e220000008800 */
[----:B------:R-:W-:Y:S02]  /*101a0*/  MOV R0, 0x400 ;  /* 0x0000040000007802 */ /* 0x000fe40000000f00 */
[----:B------:R-:W-:Y:S02]  /*101b0*/  SHF.L.U32 R2, R9, 0x1f, RZ ;  /* 0x0000001f09027819 */ /* 0x000fe400000006ff */
[----:B0-----:R-:W-:-:S05]  /*101c0*/  LEA R3, R3, R0, 0x18 ;  /* 0x0000000003037211 */ /* 0x001fca00078ec0ff */
[----:B------:R-:W-:-:S04]  /*101d0*/  VIADD R3, R3, 0x28 ;  /* 0x0000002803037836 */ /* 0x000fc80000000000 */
[C---:B------:R-:W-:Y:S02]  /*101e0*/  IMAD R5, R12.reuse, 0x8, R3 ;  /* 0x000000080c057824 */ /* 0x040fe400078e0203 */
[----:B------:R-:W-:Y:S02]  /*101f0*/  VIADD R12, R12, 0x1 ;  /* 0x000000010c0c7836 */ /* 0x000fe40000000000 */
[----:B------:R-:W0:Y:S03]  /*10200*/  SYNCS.PHASECHK.TRANS64.TRYWAIT P0, [R5+URZ], R2 ;  /* 0x00000002050075a7 */ /* 0x000e26000800017f */
[----:B------:R-:W-:-:S04]  /*10210*/  ISETP.NE.AND P1, PT, R12, 0x5, PT ;  /* 0x000000050c00780c */ /* 0x000fc80003f25270 */
[----:B------:R-:W-:Y:S02]  /*10220*/  SEL R0, RZ, 0x1, P1 ;  /* 0x00000001ff007807 */ /* 0x000fe40000800000 */
[----:B------:R-:W-:Y:S02]  /*10230*/  SEL R12, R12, RZ, P1 ;  /* 0x000000ff0c0c7207 */ /* 0x000fe40000800000 */
[----:B------:R-:W-:-:S03]  /*10240*/  LOP3.LUT R9, R9, R0, RZ, 0x3c, !PT ;  /* 0x0000000009097212 */ /* 0x000fc600078e3cff */
[----:B------:R-:W-:Y:S01]  /*10250*/  IMAD R7, R12, 0x8, R3 ;  /* 0x000000080c077824 */ /* 0x000fe200078e0203 */
[----:B------:R-:W-:Y:S01]  /*10260*/  SHF.L.U32 R4, R9, 0x1f, RZ ;  /* 0x0000001f09047819 */ /* 0x000fe200000006ff */
[----:B0-----:R-:W-:Y:S06]  /*10270*/  @!P0 BRA `(.L_x_319) ;  /* 0x0000000400108947 */ /* 0x001fec0003800000 */
.L_x_331:
[----:B------:R-:W1:Y:S01]  /*10280*/  SYNCS.PHASECHK.TRANS64.TRYWAIT P0, [R7+URZ], R4 ;  /* 0x00000004070075a7 */ /* 0x000e62000800017f */
[----:B------:R-:W-:-:S05]  /*10290*/  VIADD R0, R12, 0x1 ;  /* 0x000000010c007836 */ /* 0x000fca0000000000 */
[----:B------:R-:W-:-:S04]  /*102a0*/  ISETP.NE.AND P1, PT, R0, 0x5, PT ;  /* 0x000000050000780c */ /* 0x000fc80003f25270 */
[----:B0-----:R-:W-:Y:S02]  /*102b0*/  SEL R2, RZ, 0x1, P1 ;  /* 0x00000001ff027807 */ /* 0x001fe40000800000 */
[----:B------:R-:W-:Y:S02]  /*102c0*/  SEL R0, R0, RZ, P1 ;  /* 0x000000ff00007207 */ /* 0x000fe40000800000 */
[----:B------:R-:W-:-:S03]  /*102d0*/  LOP3.LUT R9, R9, R2, RZ, 0x3c, !PT ;  /* 0x0000000209097212 */ /* 0x000fc600078e3cff */
[----:B------:R-:W-:Y:S01]  /*102e0*/  IMAD R6, R0, 0x8, R3 ;  /* 0x0000000800067824 */ /* 0x000fe200078e0203 */
[----:B------:R-:W-:Y:S01]  /*102f0*/  SHF.L.U32 R5, R9, 0x1f, RZ ;  /* 0x0000001f09057819 */ /* 0x000fe200000006ff */
[----:B-1----:R-:W-:Y:S06]  /*10300*/  @!P0 BRA `(.L_x_320) ;  /* 0x0000000400008947 */ /* 0x002fec0003800000 */
.L_x_332:
[----:B------:R-:W1:Y:S01]  /*10310*/  SYNCS.PHASECHK.TRANS64.TRYWAIT P0, [R6+URZ], R5 ;  /* 0x00000005060075a7 */ /* 0x000e62000800017f */
[----:B------:R-:W-:-:S05]  /*10320*/  VIADD R0, R0, 0x1 ;  /* 0x0000000100007836 */ /* 0x000fca0000000000 */
[----:B------:R-:W-:-:S04]  /*10330*/  ISETP.NE.AND P1, PT, R0, 0x5, PT ;  /* 0x000000050000780c */ /* 0x000fc80003f25270 */
[----:B------:R-:W-:Y:S02]  /*10340*/  SEL R2, RZ, 0x1, P1 ;  /* 0x00000001ff027807 */ /* 0x000fe40000800000 */
[----:B------:R-:W-:Y:S02]  /*10350*/  SEL R0, R0, RZ, P1 ;  /* 0x000000ff00007207 */ /* 0x000fe40000800000 */
[----:B------:R-:W-:-:S03]  /*10360*/  LOP3.LUT R9, R9, R2, RZ, 0x3c, !PT ;  /* 0x0000000209097212 */ /* 0x000fc600078e3cff */
[----:B0-----:R-:W-:Y:S01]  /*10370*/  IMAD R7, R0, 0x8, R3 ;  /* 0x0000000800077824 */ /* 0x001fe200078e0203 */
[----:B------:R-:W-:Y:S01]  /*10380*/  SHF.L.U32 R4, R9, 0x1f, RZ ;  /* 0x0000001f09047819 */ /* 0x000fe200000006ff */
[----:B-1----:R-:W-:Y:S06]  /*10390*/  @!P0 BRA `(.L_x_321) ;  /* 0x0000000000f08947 */ /* 0x002fec0003800000 */
.L_x_333:
[----:B------:R-:W1:Y:S01]  /*103a0*/  SYNCS.PHASECHK.TRANS64.TRYWAIT P0, [R7+URZ], R4 ;  /* 0x00000004070075a7 */ /* 0x000e62000800017f */
[----:B------:R-:W-:-:S05]  /*103b0*/  VIADD R0, R0, 0x1 ;  /* 0x0000000100007836 */ /* 0x000fca0000000000 */
[----:B------:R-:W-:-:S04]  /*103c0*/  ISETP.NE.AND P1, PT, R0, 0x5, PT ;  /* 0x000000050000780c */ /* 0x000fc80003f25270 */
[----:B------:R-:W-:Y:S02]  /*103d0*/  SEL R2, RZ, 0x1, P1 ;  /* 0x00000001ff027807 */ /* 0x000fe40000800000 */
[----:B------:R-:W-:Y:S02]  /*103e0*/  SEL R0, R0, RZ, P1 ;  /* 0x000000ff00007207 */ /* 0x000fe40000800000 */
[----:B------:R-:W-:Y:S01]  /*103f0*/  LOP3.LUT R2, R9, R2, RZ, 0x3c, !PT ;  /* 0x0000000209027212 */ /* 0x000fe200078e3cff */
[----:B-1----:R-:W-:Y:S06]  /*10400*/  @!P0 BRA `(.L_x_322) ;  /* 0x0000000000e88947 */ /* 0x002fec0003800000 */
.L_x_334:
[----:B------:R-:W-:Y:S01]  /*10410*/  IMAD R3, R0, 0x8, R3 ;  /* 0x0000000800037824 */ /* 0x000fe200078e0203 */
[----:B------:R-:W-:-:S07]  /*10420*/  SHF.L.U32 R0, R2, 0x1f, RZ ;  /* 0x0000001f02007819 */ /* 0x000fce00000006ff */
.L_x_323:
[----:B--2---:R2:W3:Y:S02]  /*10430*/  SYNCS.PHASECHK.TRANS64.TRYWAIT P0, [R3+URZ], R0 ;  /* 0x00000000030075a7 */ /* 0x0044e4000800017f */
[----:B---3--:R-:W-:Y:S05]  /*10440*/  @!P0 NANOSLEEP.SYNCS 0x989680 ;  /* 0x009896800000895d */ /* 0x008fea0003900000 */
[----:B------:R-:W3:Y:S02]  /*10450*/  @!P0 SYNCS.PHASECHK.TRANS64 P0, [R3+URZ], R0 ;  /* 0x00000000030085a7 */ /* 0x000ee4000800007f */
[----:B---3--:R-:W-:Y:S05]  /*10460*/  @!P0 BRA `(.L_x_323) ;  /* 0xfffffffc00f08947 */ /* 0x008fea000383ffff */
.L_x_317:
[----:B------:R-:W-:Y:S05]  /*10470*/  BSYNC B0 ;  /* 0x0000000000007941 */ /* 0x000fea0003800000 */
.L_x_316:
[----:B------:R-:W-:Y:S05]  /*10480*/  EXIT ;  /* 0x000000000000794d */ /* 0x000fea0003800000 */
.L_x_21:
[----:B-1----:R-:W-:-:S04]  /*10490*/  IMAD.U32 R3, RZ, RZ, UR7 ;  /* 0x00000007ff037e24 */ /* 0x002fc8000f8e00ff */
[----:B------:R1:W3:Y:S03]  /*104a0*/  SYNCS.PHASECHK.TRANS64.TRYWAIT P0, [R3+URZ], R0 ;  /* 0x00000000030075a7 */ /* 0x0002e6000800017f */
[----:B---3--:R-:W-:Y:S05]  /*104b0*/  @!P0 NANOSLEEP.SYNCS 0x989680 ;  /* 0x009896800000895d */ /* 0x008fea0003900000 */
[----:B------:R-:W3:Y:S02]  /*104c0*/  @!P0 SYNCS.PHASECHK.TRANS64 P0, [R3+URZ], R0 ;  /* 0x00000000030085a7 */ /* 0x000ee4000800007f */
[----:B---3--:R-:W-:Y:S05]  /*104d0*/  @!P0 BRA `(.L_x_21) ;  /* 0xfffffffc00ec8947 */ /* 0x008fea000383ffff */
[----:B------:R-:W-:Y:S05]  /*104e0*/  BRA `(.L_x_20) ;  /* 0xffffff1800607947 */ /* 0x000fea000383ffff */
.L_x_27:
[----:B-----5:R1:W-:Y:S02]  /*104f0*/  STL [R1+0x90], R0 ;  /* 0x0000900001007387 */ /* 0x0203e40000100800 */
[----:B-1----:R-:W-:-:S04]  /*10500*/  IMAD.U32 R0, RZ, RZ, UR9 ;  /* 0x00000009ff007e24 */ /* 0x002fc8000f8e00ff */
[----:B------:R1:W4:Y:S03]  /*10510*/  SYNCS.PHASECHK.TRANS64.TRYWAIT P0, [R0+URZ], R229 ;  /* 0x000000e5000075a7 */ /* 0x000326000800017f */
[----:B----4-:R-:W-:Y:S05]  /*10520*/  @!P0 NANOSLEEP.SYNCS 0x989680 ;  /* 0x009896800000895d */ /* 0x010fea0003900000 */
[----:B------:R1:W4:Y:S02]  /*10530*/  @!P0 SYNCS.PHASECHK.TRANS64 P0, [R0+URZ], R229 ;  /* 0x000000e5000085a7 */ /* 0x000324000800007f */
[----:B-1----:R1:W5:Y:S02]  /*10540*/  LDL.LU R0, [R1+0x90] ;  /* 0x0000900001007983 */ /* 0x0023640000300800 */
[----:B-1--4-:R-:W-:Y:S05]  /*10550*/  @!P0 BRA `(.L_x_27) ;  /* 0xfffffffc00e48947 */ /* 0x012fea000383ffff */
[----:B------:R-:W-:Y:S05]  /*10560*/  BRA `(.L_x_26) ;  /* 0xffffff2800c47947 */ /* 0x000fea000383ffff */
.L_x_304:
[----:B------:R-:W-:Y:S01]  /*10570*/  BSSY B1, `(.L_x_324) ;  /* 0x0000006000017945 */ /* 0x000fe20003800000 */
[----:B------:R-:W-:-:S07]  /*10580*/  IMAD.MOV.U32 R2, RZ, RZ, -0x1 ;  /* 0xffffffffff027424 */ /* 0x000fce00078e00ff */
[----:B------:R-:W-:Y:S05]  /*10590*/  WARPSYNC.COLLECTIVE R2, `(.L_x_325) ;  /* 0x00000000020c7348 */ /* 0x000fea0003c00000 */
[----:B------:R-:W-:Y:S02]  /*105a0*/  ELECT P0, UR62, PT ;  /* 0x00000000003e782f */ /* 0x000fe40003800000 */
[----:B------:R-:W-:Y:S01]  /*105b0*/  MOV R2, UR62 ;  /* 0x0000003e00027c02 */ /* 0x000fe20008000f00 */
[----:B------:R-:W-:Y:S10]  /*105c0*/  ENDCOLLECTIVE ;  /* 0x000000000000791b */ /* 0x000ff40003800000 */
.L_x_325:
[----:B------:R-:W-:Y:S05]  /*105d0*/  BSYNC B1 ;  /* 0x0000000000017941 */ /* 0x000fea0003800000 */
.L_x_324:
[----:B------:R-:W-:Y:S05]  /*105e0*/  BRA `(.L_x_326) ;  /* 0xffffffec00ec7947 */ /* 0x000fea000383ffff */
.L_x_307:
[----:B0-----:R0:W2:Y:S02]  /*105f0*/  SYNCS.PHASECHK.TRANS64.TRYWAIT P0, [R13+URZ+0x28], R4 ;  /* 0x000028040d0075a7 */ /* 0x0010a4000800017f */
[----:B--2---:R-:W-:Y:S05]  /*10600*/  @!P0 NANOSLEEP.SYNCS 0x989680 ;  /* 0x009896800000895d */ /* 0x004fea0003900000 */
[----:B------:R-:W2:Y:S02]  /*10610*/  @!P0 SYNCS.PHASECHK.TRANS64 P0, [R13+URZ+0x28], R4 ;  /* 0x000028040d0085a7 */ /* 0x000ea4000800007f */
[----:B--2---:R-:W-:Y:S05]  /*10620*/  @!P0 BRA `(.L_x_307) ;  /* 0xfffffffc00f08947 */ /* 0x004fea000383ffff */
[----:B------:R-:W-:Y:S05]  /*10630*/  BRA `(.L_x_327) ;  /* 0xfffffff000287947 */ /* 0x000fea000383ffff */
.L_x_315:
[----:B------:R-:W-:Y:S01]  /*10640*/  BSSY B0, `(.L_x_328) ;  /* 0x0000006000007945 */ /* 0x000fe20003800000 */
[----:B------:R-:W-:-:S07]  /*10650*/  IMAD.MOV.U32 R2, RZ, RZ, -0x1 ;  /* 0xffffffffff027424 */ /* 0x000fce00078e00ff */
[----:B------:R-:W-:Y:S05]  /*10660*/  WARPSYNC.COLLECTIVE R2, `(.L_x_329) ;  /* 0x00000000020c7348 */ /* 0x000fea0003c00000 */
[----:B------:R-:W-:Y:S02]  /*10670*/  ELECT P0, UR62, PT ;  /* 0x00000000003e782f */ /* 0x000fe40003800000 */
[----:B------:R-:W-:Y:S01]  /*10680*/  MOV R2, UR62 ;  /* 0x0000003e00027c02 */ /* 0x000fe20008000f00 */
[----:B------:R-:W-:Y:S10]  /*10690*/  ENDCOLLECTIVE ;  /* 0x000000000000791b */ /* 0x000ff40003800000 */
.L_x_329:
[----:B------:R-:W-:Y:S05]  /*106a0*/  BSYNC B0 ;  /* 0x0000000000007941 */ /* 0x000fea0003800000 */
.L_x_328:
[----:B------:R-:W-:Y:S05]  /*106b0*/  BRA `(.L_x_330) ;  /* 0xfffffff800987947 */ /* 0x000fea000383ffff */
.L_x_319:
[----:B0-----:R0:W1:Y:S02]  /*106c0*/  SYNCS.PHASECHK.TRANS64.TRYWAIT P0, [R5+URZ], R2 ;  /* 0x00000002050075a7 */ /* 0x001064000800017f */
[----:B-1----:R-:W-:Y:S05]  /*106d0*/  @!P0 NANOSLEEP.SYNCS 0x989680 ;  /* 0x009896800000895d */ /* 0x002fea0003900000 */
[----:B------:R-:W1:Y:S02]  /*106e0*/  @!P0 SYNCS.PHASECHK.TRANS64 P0, [R5+URZ], R2 ;  /* 0x00000002050085a7 */ /* 0x000e64000800007f */
[----:B-1----:R-:W-:Y:S05]  /*106f0*/  @!P0 BRA `(.L_x_319) ;  /* 0xfffffffc00f08947 */ /* 0x002fea000383ffff */
[----:B------:R-:W-:Y:S05]  /*10700*/  BRA `(.L_x_331) ;  /* 0xfffffff800dc7947 */ /* 0x000fea000383ffff */
.L_x_320:
[----:B0-----:R0:W1:Y:S02]  /*10710*/  SYNCS.PHASECHK.TRANS64.TRYWAIT P0, [R7+URZ], R4 ;  /* 0x00000004070075a7 */ /* 0x001064000800017f */
[----:B-1----:R-:W-:Y:S05]  /*10720*/  @!P0 NANOSLEEP.SYNCS 0x989680 ;  /* 0x009896800000895d */ /* 0x002fea0003900000 */
[----:B------:R-:W1:Y:S02]  /*10730*/  @!P0 SYNCS.PHASECHK.TRANS64 P0, [R7+URZ], R4 ;  /* 0x00000004070085a7 */ /* 0x000e64000800007f */
[----:B-1----:R-:W-:Y:S05]  /*10740*/  @!P0 BRA `(.L_x_320) ;  /* 0xfffffffc00f08947 */ /* 0x002fea000383ffff */
[----:B------:R-:W-:Y:S05]  /*10750*/  BRA `(.L_x_332) ;  /* 0xfffffff800ec7947 */ /* 0x000fea000383ffff */
.L_x_321:
[----:B0-----:R0:W1:Y:S02]  /*10760*/  SYNCS.PHASECHK.TRANS64.TRYWAIT P0, [R6+URZ], R5 ;  /* 0x00000005060075a7 */ /* 0x001064000800017f */
[----:B-1----:R-:W-:Y:S05]  /*10770*/  @!P0 NANOSLEEP.SYNCS 0x989680 ;  /* 0x009896800000895d */ /* 0x002fea0003900000 */
[----:B------:R-:W1:Y:S02]  /*10780*/  @!P0 SYNCS.PHASECHK.TRANS64 P0, [R6+URZ], R5 ;  /* 0x00000005060085a7 */ /* 0x000e64000800007f */
[----:B-1----:R-:W-:Y:S05]  /*10790*/  @!P0 BRA `(.L_x_321) ;  /* 0xfffffffc00f08947 */ /* 0x002fea000383ffff */
[----:B------:R-:W-:Y:S05]  /*107a0*/  BRA `(.L_x_333) ;  /* 0xfffffff800fc7947 */ /* 0x000fea000383ffff */
.L_x_322:
[----:B-1----:R1:W2:Y:S02]  /*107b0*/  SYNCS.PHASECHK.TRANS64.TRYWAIT P0, [R7+URZ], R4 ;  /* 0x00000004070075a7 */ /* 0x0022a4000800017f */
[----:B--2---:R-:W-:Y:S05]  /*107c0*/  @!P0 NANOSLEEP.SYNCS 0x989680 ;  /* 0x009896800000895d */ /* 0x004fea0003900000 */
[----:B------:R-:W2:Y:S02]  /*107d0*/  @!P0 SYNCS.PHASECHK.TRANS64 P0, [R7+URZ], R4 ;  /* 0x00000004070085a7 */ /* 0x000ea4000800007f */
[----:B--2---:R-:W-:Y:S05]  /*107e0*/  @!P0 BRA `(.L_x_322) ;  /* 0xfffffffc00f08947 */ /* 0x004fea000383ffff */
[----:B------:R-:W-:Y:S05]  /*107f0*/  BRA `(.L_x_334) ;  /* 0xfffffffc00047947 */ /* 0x000fea000383ffff */
.L_x_335:
[----:B------:R-:W-:-:S00]  /*10800*/  BRA `(.L_x_335) ;  /* 0xfffffffc00fc7947 */ /* 0x000fc0000383ffff */
[----:B------:R-:W-:-:S00]  /*10810*/  NOP ;  /* 0x0000000000007918 */ /* 0x000fc00000000000 */
        /* <DEDUP_REMOVED lines=14> */
.L_x_336:


//--------------------- .nv.shared._ZN7cutlass13device_kernelINS_4gemm6kernel13GemmUniversalIN4cute5tupleIJiiiiEEENS1_10collective13CollectiveMmaINS1_37MainloopSm90TmaGmmaWarpSpecializedFP8ILi5ENS5_IJNS4_1CILi2EEENSA_ILi1EEESC_EEENS1_35KernelTmaWarpSpecializedCooperativeEEENS5_IJNSA_ILi256EEENSA_ILi128EEENSA_ILi32EEEEEENS_12float_e4m3_tENS5_IJlSC_lEEESK_SL_NS4_8TiledMMAINS4_8MMA_AtomIJNS4_4SM904GMMA31MMA_64x128x32_F32E4M3E4M3_SS_TNILNSP_7ScaleInE1ELSR_1EEEEEENS4_6LayoutISD_NS5_IJSC_NSA_ILi0EEESV_EEEEENS5_IJNS4_10UnderscoreESY_SY_EEEEENS4_13SM90_TMA_LOADENS4_14ComposedLayoutINS4_7SwizzleILi1ELi4ELi3EEENS4_18smem_ptr_flag_bitsILi8EEENSU_INS5_IJNSA_ILi8EEESI_EEENS5_IJSI_SC_EEEEEEEvNS4_8identityENS4_23SM90_TMA_LOAD_MULTICASTES1B_vS1C_EENS_8epilogue10collective6detail29Sm90TmaWarpSpecializedAdapterINS1G_15DefaultEpilogueISK_SL_SL_NS1F_6thread17LinearCombinationISK_Li1EffLNS1K_9ScaleType4KindE0ELNS_15FloatRoundStyleE2ESK_EENS1_15EpilogueDefaultEEEEEvvEEEEvNT_6ParamsE --------------------------
	.section	.nv.shared._ZN7cutlass13device_kernelINS_4gemm6kernel13GemmUniversalIN4cute5tupleIJiiiiEEENS1_10collective13CollectiveMmaINS1_37MainloopSm90TmaGmmaWarpSpecializedFP8ILi5ENS5_IJNS4_1CILi2EEENSA_ILi1EEESC_EEENS1_35KernelTmaWarpSpecializedCooperativeEEENS5_IJNSA_ILi256EEENSA_ILi128EEENSA_ILi32EEEEEENS_12float_e4m3_tENS5_IJlSC_lEEESK_SL_NS4_8TiledMMAINS4_8MMA_AtomIJNS4_4SM904GMMA31MMA_64x128x32_F32E4M3E4M3_SS_TNILNSP_7ScaleInE1ELSR_1EEEEEENS4_6LayoutISD_NS5_IJSC_NSA_ILi0EEESV_EEEEENS5_IJNS4_10UnderscoreESY_SY_EEEEENS4_13SM90_TMA_LOADENS4_14ComposedLayoutINS4_7SwizzleILi1ELi4ELi3EEENS4_18smem_ptr_flag_bitsILi8EEENSU_INS5_IJNSA_ILi8EEESI_EEENS5_IJSI_SC_EEEEEEEvNS4_8identityENS4_23SM90_TMA_LOAD_MULTICASTES1B_vS1C_EENS_8epilogue10collective6detail29Sm90TmaWarpSpecializedAdapterINS1G_15DefaultEpilogueISK_SL_SL_NS1F_6thread17LinearCombinationISK_Li1EffLNS1K_9ScaleType4KindE0ELNS_15FloatRoundStyleE2ESK_EENS1_15EpilogueDefaultEEEEEvvEEEEvNT_6ParamsE,"aw",@nobits
	.sectionflags	@""
	.align	16
	.zero		1024


//--------------------- .nv.shared.reserved.0     --------------------------
	.section	.nv.shared.reserved.0,"aw",@nobits
	.weak		__nv_reservedSMEM_offset_0_alias
	.size		__nv_reservedSMEM_offset_0_alias, 0, 0
	.other		__nv_reservedSMEM_offset_0_alias,@"STO_CUDA_RESERVED_SHARED STV_DEFAULT"
__nv_reservedSMEM_offset_0_alias:
	.zero		0


//--------------------- .nv.global                --------------------------
	.section	.nv.global,"aw",@nobits
.nv.global:
	.type		_ZN39_INTERNAL_5d8c0b66_4_k_cu_867e25ad_56124cute1_E,@object
	.size		_ZN39_INTERNAL_5d8c0b66_4_k_cu_867e25ad_56124cute1_E,(_ZN39_INTERNAL_5d8c0b66_4_k_cu_867e25ad_56124cuda3std3__45__cpo6cbeginE - _ZN39_INTERNAL_5d8c0b66_4_k_cu_867e25ad_56124cute1_E)
_ZN39_INTERNAL_5d8c0b66_4_k_cu_867e25ad_56124cute1_E:
	.zero		1
	.type		_ZN39_INTERNAL_5d8c0b66_4_k_cu_867e25ad_56124cuda3std3__45__cpo6cbeginE,@object
	.size		_ZN39_INTERNAL_5d8c0b66_4_k_cu_867e25ad_56124cuda3std3__45__cpo6cbeginE,(_ZN39_INTERNAL_5d8c0b66_4_k_cu_867e25ad_56124cuda3std3__48in_placeE - _ZN39_INTERNAL_5d8c0b66_4_k_cu_867e25ad_56124cuda3std3__45__cpo6cbeginE)
_ZN39_INTERNAL_5d8c0b66_4_k_cu_867e25ad_56124cuda3std3__45__cpo6cbeginE:
	.zero		1
	.type		_ZN39_INTERNAL_5d8c0b66_4_k_cu_867e25ad_56124cuda3std3__48in_placeE,@object
	.size		_ZN39_INTERNAL_5d8c0b66_4_k_cu_867e25ad_56124cuda3std3__48in_placeE,(_ZN39_INTERNAL_5d8c0b66_4_k_cu_867e25ad_56124cuda3std6ranges3__45__cpo9iter_moveE - _ZN39_INTERNAL_5d8c0b66_4_k_cu_867e25ad_56124cuda3std3__48in_placeE)
_ZN39_INTERNAL_5d8c0b66_4_k_cu_867e25ad_56124cuda3std3__48in_placeE:
	.zero		1
	.type		_ZN39_INTERNAL_5d8c0b66_4_k_cu_867e25ad_56124cuda3std6ranges3__45__cpo9iter_moveE,@object
	.size		_ZN39_INTERNAL_5d8c0b66_4_k_cu_867e25ad_56124cuda3std6ranges3__45__cpo9iter_moveE,(_ZN39_INTERNAL_5d8c0b66_4_k_cu_867e25ad_56124cuda3std3__45__cpo5beginE - _ZN39_INTERNAL_5d8c0b66_4_k_cu_867e25ad_56124cuda3std6ranges3__45__cpo9iter_moveE)
_ZN39_INTERNAL_5d8c0b66_4_k_cu_867e25ad_56124cuda3std6ranges3__45__cpo9iter_moveE:
	.zero		1
	.type		_ZN39_INTERNAL_5d8c0b66_4_k_cu_867e25ad_56124cuda3std3__45__cpo5beginE,@object
	.size		_ZN39_INTERNAL_5d8c0b66_4_k_cu_867e25ad_56124cuda3std3__45__cpo5beginE,(_ZN39_INTERNAL_5d8c0b66_4_k_cu_867e25ad_56124cuda3std3__441_GLOBAL__N__5d8c0b66_4_k_cu_867e25ad_56126ignoreE - _ZN39_INTERNAL_5d8c0b66_4_k_cu_867e25ad_56124cuda3std3__45__cpo5beginE)
_ZN39_INTERNAL_5d8c0b66_4_k_cu_867e25ad_56124cuda3std3__45__cpo5beginE:
	.zero		1
	.type		_ZN39_INTERNAL_5d8c0b66_4_k_cu_867e25ad_56124cuda3std3__441_GLOBAL__N__5d8c0b66_4_k_cu_867e25ad_56126ignoreE,@object
	.size		_ZN39_INTERNAL_5d8c0b66_4_k_cu_867e25ad_56124cuda3std3__441_GLOBAL__N__5d8c0b66_4_k_cu_867e25ad_56126ignoreE,(_ZN39_INTERNAL_5d8c0b66_4_k_cu_867e25ad_56124cute7productE - _ZN39_INTERNAL_5d8c0b66_4_k_cu_867e25ad_56124cuda3std3__441_GLOBAL__N__5d8c0b66_4_k_cu_867e25ad_56126ignoreE)
_ZN39_INTERNAL_5d8c0b66_4_k_cu_867e25ad_56124cuda3std3__441_GLOBAL__N__5d8c0b66_4_k_cu_867e25ad_56126ignoreE:
	.zero		1
	.type		_ZN39_INTERNAL_5d8c0b66_4_k_cu_867e25ad_56124cute7productE,@object
	.size		_ZN39_INTERNAL_5d8c0b66_4_k_cu_867e25ad_56124cute7productE,(_ZN39_INTERNAL_5d8c0b66_4_k_cu_867e25ad_56124cuda3std3__45__cpo3endE - _ZN39_INTERNAL_5d8c0b66_4_k_cu_867e25ad_56124cute7productE)
_ZN39_INTERNAL_5d8c0b66_4_k_cu_867e25ad_56124cute7productE:
	.zero		1
	.type		_ZN39_INTERNAL_5d8c0b66_4_k_cu_867e25ad_56124cuda3std3__45__cpo3endE,@object
	.size		_ZN39_INTERNAL_5d8c0b66_4_k_cu_867e25ad_56124cuda3std3__45__cpo3endE,(_ZN39_INTERNAL_5d8c0b66_4_k_cu_867e25ad_56124cuda3std3__419piecewise_constructE - _ZN39_INTERNAL_5d8c0b66_4_k_cu_867e25ad_56124cuda3std3__45__cpo3endE)
_ZN39_INTERNAL_5d8c0b66_4_k_cu_867e25ad_56124cuda3std3__45__cpo3endE:
	.zero		1
	.type		_ZN39_INTERNAL_5d8c0b66_4_k_cu_867e25ad_56124cuda3std3__419piecewise_constructE,@object
	.size		_ZN39_INTERNAL_5d8c0b66_4_k_cu_867e25ad_56124cuda3std3__419piecewise_constructE,(_ZN39_INTERNAL_5d8c0b66_4_k_cu_867e25ad_56124cuda3std3__45__cpo4cendE - _ZN39_INTERNAL_5d8c0b66_4_k_cu_867e25ad_56124cuda3std3__419piecewise_constructE)
_ZN39_INTERNAL_5d8c0b66_4_k_cu_867e25ad_56124cuda3std3__419piecewise_constructE:
	.zero		1
	.type		_ZN39_INTERNAL_5d8c0b66_4_k_cu_867e25ad_56124cuda3std3__45__cpo4cendE,@object
	.size		_ZN39_INTERNAL_5d8c0b66_4_k_cu_867e25ad_56124cuda3std3__45__cpo4cendE,(_ZN39_INTERNAL_5d8c0b66_4_k_cu_867e25ad_56124cuda3std6ranges3__45__cpo4swapE - _ZN39_INTERNAL_5d8c0b66_4_k_cu_867e25ad_56124cuda3std3__45__cpo4cendE)
_ZN39_INTERNAL_5d8c0b66_4_k_cu_867e25ad_56124cuda3std3__45__cpo4cendE:
	.zero		1
	.type		_ZN39_INTERNAL_5d8c0b66_4_k_cu_867e25ad_56124cuda3std6ranges3__45__cpo4swapE,@object
	.size		_ZN39_INTERNAL_5d8c0b66_4_k_cu_867e25ad_56124cuda3std6ranges3__45__cpo4swapE,(.L_7 - _ZN39_INTERNAL_5d8c0b66_4_k_cu_867e25ad_56124cuda3std6ranges3__45__cpo4swapE)
_ZN39_INTERNAL_5d8c0b66_4_k_cu_867e25ad_56124cuda3std6ranges3__45__cpo4swapE:
	.zero		1
.L_7:


//--------------------- .nv.constant0._ZN7cutlass13device_kernelINS_4gemm6kernel13GemmUniversalIN4cute5tupleIJiiiiEEENS1_10collective13CollectiveMmaINS1_37MainloopSm90TmaGmmaWarpSpecializedFP8ILi5ENS5_IJNS4_1CILi2EEENSA_ILi1EEESC_EEENS1_35KernelTmaWarpSpecializedCooperativeEEENS5_IJNSA_ILi256EEENSA_ILi128EEENSA_ILi32EEEEEENS_12float_e4m3_tENS5_IJlSC_lEEESK_SL_NS4_8TiledMMAINS4_8MMA_AtomIJNS4_4SM904GMMA31MMA_64x128x32_F32E4M3E4M3_SS_TNILNSP_7ScaleInE1ELSR_1EEEEEENS4_6LayoutISD_NS5_IJSC_NSA_ILi0EEESV_EEEEENS5_IJNS4_10UnderscoreESY_SY_EEEEENS4_13SM90_TMA_LOADENS4_14ComposedLayoutINS4_7SwizzleILi1ELi4ELi3EEENS4_18smem_ptr_flag_bitsILi8EEENSU_INS5_IJNSA_ILi8EEESI_EEENS5_IJSI_SC_EEEEEEEvNS4_8identityENS4_23SM90_TMA_LOAD_MULTICASTES1B_vS1C_EENS_8epilogue10collective6detail29Sm90TmaWarpSpecializedAdapterINS1G_15DefaultEpilogueISK_SL_SL_NS1F_6thread17LinearCombinationISK_Li1EffLNS1K_9ScaleType4KindE0ELNS_15FloatRoundStyleE2ESK_EENS1_15EpilogueDefaultEEEEEvvEEEEvNT_6ParamsE --------------------------
	.section	.nv.constant0._ZN7cutlass13device_kernelINS_4gemm6kernel13GemmUniversalIN4cute5tupleIJiiiiEEENS1_10collective13CollectiveMmaINS1_37MainloopSm90TmaGmmaWarpSpecializedFP8ILi5ENS5_IJNS4_1CILi2EEENSA_ILi1EEESC_EEENS1_35KernelTmaWarpSpecializedCooperativeEEENS5_IJNSA_ILi256EEENSA_ILi128EEENSA_ILi32EEEEEENS_12float_e4m3_tENS5_IJlSC_lEEESK_SL_NS4_8TiledMMAINS4_8MMA_AtomIJNS4_4SM904GMMA31MMA_64x128x32_F32E4M3E4M3_SS_TNILNSP_7ScaleInE1ELSR_1EEEEEENS4_6LayoutISD_NS5_IJSC_NSA_ILi0EEESV_EEEEENS5_IJNS4_10UnderscoreESY_SY_EEEEENS4_13SM90_TMA_LOADENS4_14ComposedLayoutINS4_7SwizzleILi1ELi4ELi3EEENS4_18smem_ptr_flag_bitsILi8EEENSU_INS5_IJNSA_ILi8EEESI_EEENS5_IJSI_SC_EEEEEEEvNS4_8identityENS4_23SM90_TMA_LOAD_MULTICASTES1B_vS1C_EENS_8epilogue10collective6detail29Sm90TmaWarpSpecializedAdapterINS1G_15DefaultEpilogueISK_SL_SL_NS1F_6thread17LinearCombinationISK_Li1EffLNS1K_9ScaleType4KindE0ELNS_15FloatRoundStyleE2ESK_EENS1_15EpilogueDefaultEEEEEvvEEEEvNT_6ParamsE,"a",@progbits
	.sectionflags	@""
	.align	4
.nv.constant0._ZN7cutlass13device_kernelINS_4gemm6kernel13GemmUniversalIN4cute5tupleIJiiiiEEENS1_10collective13CollectiveMmaINS1_37MainloopSm90TmaGmmaWarpSpecializedFP8ILi5ENS5_IJNS4_1CILi2EEENSA_ILi1EEESC_EEENS1_35KernelTmaWarpSpecializedCooperativeEEENS5_IJNSA_ILi256EEENSA_ILi128EEENSA_ILi32EEEEEENS_12float_e4m3_tENS5_IJlSC_lEEESK_SL_NS4_8TiledMMAINS4_8MMA_AtomIJNS4_4SM904GMMA31MMA_64x128x32_F32E4M3E4M3_SS_TNILNSP_7ScaleInE1ELSR_1EEEEEENS4_6LayoutISD_NS5_IJSC_NSA_ILi0EEESV_EEEEENS5_IJNS4_10UnderscoreESY_SY_EEEEENS4_13SM90_TMA_LOADENS4_14ComposedLayoutINS4_7SwizzleILi1ELi4ELi3EEENS4_18smem_ptr_flag_bitsILi8EEENSU_INS5_IJNSA_ILi8EEESI_EEENS5_IJSI_SC_EEEEEEEvNS4_8identityENS4_23SM90_TMA_LOAD_MULTICASTES1B_vS1C_EENS_8epilogue10collective6detail29Sm90TmaWarpSpecializedAdapterINS1G_15DefaultEpilogueISK_SL_SL_NS1F_6thread17LinearCombinationISK_Li1EffLNS1K_9ScaleType4KindE0ELNS_15FloatRoundStyleE2ESK_EENS1_15EpilogueDefaultEEEEEvvEEEEvNT_6ParamsE:
	.zero		1664


//--------------------- SYMBOLS --------------------------

	.type		.nv.reservedSmem.offset0,@object
	.size		.nv.reservedSmem.offset0,0x4
